//
// Generated by NVIDIA NVVM Compiler
//
// Compiler Build ID: CL-36424714
// Cuda compilation tools, release 13.0, V13.0.88
// Based on NVVM 20.0.0
//

.version 9.0
.target sm_100
.address_size 64

	// .globl	_Z9partitionIjjjjLi64ELi8ELi4ELi0ELi8EEvPT_mPvS2_S2_
.extern .func __assertfail
(
	.param .b64 __assertfail_param_0,
	.param .b64 __assertfail_param_1,
	.param .b32 __assertfail_param_2,
	.param .b64 __assertfail_param_3,
	.param .b64 __assertfail_param_4
)
;
.global .align 1 .b8 __unnamed_1[256] = {118, 111, 105, 100, 32, 112, 97, 114, 116, 105, 116, 105, 111, 110, 40, 75, 101, 121, 84, 32, 42, 44, 32, 117, 110, 115, 105, 103, 110, 101, 100, 32, 108, 111, 110, 103, 44, 32, 118, 111, 105, 100, 32, 42, 44, 32, 118, 111, 105, 100, 32, 42, 44, 32, 118, 111, 105, 100, 32, 42, 41, 32, 91, 119, 105, 116, 104, 32, 75, 101, 121, 84, 32, 61, 32, 117, 110, 115, 105, 103, 110, 101, 100, 32, 105, 110, 116, 59, 32, 86, 97, 108, 117, 101, 84, 32, 61, 32, 117, 110, 115, 105, 103, 110, 101, 100, 32, 105, 110, 116, 59, 32, 67, 111, 117, 110, 116, 84, 32, 61, 32, 117, 110, 115, 105, 103, 110, 101, 100, 32, 105, 110, 116, 59, 32, 66, 117, 99, 107, 101, 116, 84, 32, 61, 32, 117, 110, 115, 105, 103, 110, 101, 100, 32, 105, 110, 116, 59, 32, 105, 110, 116, 32, 78, 85, 77, 95, 84, 72, 82, 69, 65, 68, 83, 32, 61, 32, 54, 52, 59, 32, 105, 110, 116, 32, 84, 72, 82, 69, 65, 68, 95, 84, 73, 76, 69, 32, 61, 32, 56, 59, 32, 105, 110, 116, 32, 76, 79, 79, 80, 95, 84, 73, 76, 69, 32, 61, 32, 52, 59, 32, 105, 110, 116, 32, 108, 111, 119, 95, 98, 105, 116, 32, 61, 32, 48, 59, 32, 105, 110, 116, 32, 104, 105, 103, 104, 95, 98, 105, 116, 32, 61, 32, 56, 93};
.global .align 1 .b8 __unnamed_2[136] = {118, 111, 105, 100, 32, 107, 101, 121, 95, 116, 101, 115, 116, 101, 114, 40, 75, 101, 121, 84, 32, 42, 44, 32, 66, 117, 99, 107, 101, 116, 84, 32, 42, 44, 32, 117, 110, 115, 105, 103, 110, 101, 100, 32, 108, 111, 110, 103, 41, 32, 91, 119, 105, 116, 104, 32, 75, 101, 121, 84, 32, 61, 32, 117, 110, 115, 105, 103, 110, 101, 100, 32, 105, 110, 116, 59, 32, 66, 117, 99, 107, 101, 116, 84, 32, 61, 32, 117, 110, 115, 105, 103, 110, 101, 100, 32, 105, 110, 116, 59, 32, 105, 110, 116, 32, 108, 111, 119, 95, 98, 105, 116, 32, 61, 32, 48, 59, 32, 105, 110, 116, 32, 104, 105, 103, 104, 95, 98, 105, 116, 32, 61, 32, 56, 93};
.extern .shared .align 16 .b8 cache[];
.global .align 1 .b8 $str[49] = {98, 108, 111, 99, 107, 95, 115, 112, 97, 99, 101, 91, 115, 116, 97, 103, 101, 93, 91, 105, 93, 32, 38, 32, 40, 80, 82, 69, 70, 73, 88, 95, 68, 79, 78, 69, 32, 124, 32, 65, 71, 71, 95, 68, 79, 78, 69, 41};
.global .align 1 .b8 $str$1[27] = {47, 116, 109, 112, 47, 115, 97, 115, 115, 95, 99, 117, 95, 104, 116, 113, 119, 113, 99, 113, 104, 47, 107, 46, 99, 117};
.global .align 1 .b8 $str$3[35] = {111, 117, 116, 95, 97, 114, 114, 97, 121, 91, 105, 93, 32, 61, 61, 32, 107, 101, 121, 95, 97, 114, 114, 97, 121, 91, 105, 93, 32, 37, 32, 50, 53, 54};

.visible .entry _Z9partitionIjjjjLi64ELi8ELi4ELi0ELi8EEvPT_mPvS2_S2_(
	.param .u64 .ptr .align 1 _Z9partitionIjjjjLi64ELi8ELi4ELi0ELi8EEvPT_mPvS2_S2__param_0,
	.param .u64 _Z9partitionIjjjjLi64ELi8ELi4ELi0ELi8EEvPT_mPvS2_S2__param_1,
	.param .u64 .ptr .align 1 _Z9partitionIjjjjLi64ELi8ELi4ELi0ELi8EEvPT_mPvS2_S2__param_2,
	.param .u64 .ptr .align 1 _Z9partitionIjjjjLi64ELi8ELi4ELi0ELi8EEvPT_mPvS2_S2__param_3,
	.param .u64 .ptr .align 1 _Z9partitionIjjjjLi64ELi8ELi4ELi0ELi8EEvPT_mPvS2_S2__param_4
)
{
	.local .align 16 .b8 	__local_depot0[64];
	.reg .b64 	%SP;
	.reg .b64 	%SPL;
	.reg .pred 	%p<81>;
	.reg .b32 	%r<310>;
	.reg .b64 	%rd<368>;

	mov.u64 	%SPL, __local_depot0;
	ld.param.u64 	%rd100, [_Z9partitionIjjjjLi64ELi8ELi4ELi0ELi8EEvPT_mPvS2_S2__param_0];
	ld.param.u64 	%rd101, [_Z9partitionIjjjjLi64ELi8ELi4ELi0ELi8EEvPT_mPvS2_S2__param_2];
	ld.param.u64 	%rd102, [_Z9partitionIjjjjLi64ELi8ELi4ELi0ELi8EEvPT_mPvS2_S2__param_3];
	add.u64 	%rd1, %SPL, 0;
	add.u64 	%rd2, %SPL, 16;
	add.u64 	%rd3, %SPL, 32;
	add.u64 	%rd4, %SPL, 48;
	mov.u32 	%r1, %ctaid.x;
	shl.b32 	%r88, %r1, 8;
	mul.wide.u32 	%rd107, %r88, 4;
	add.s64 	%rd108, %rd101, %rd107;
	mov.u32 	%r2, %nctaid.x;
	shl.b32 	%r3, %r2, 8;
	mul.wide.u32 	%rd109, %r3, 4;
	add.s64 	%rd110, %rd108, %rd109;
	shl.b32 	%r4, %r2, 9;
	mul.wide.u32 	%rd111, %r4, 4;
	add.s64 	%rd112, %rd101, %rd111;
	add.s64 	%rd113, %rd112, 1024;
	st.local.v2.u64 	[%rd1], {%rd108, %rd110};
	st.local.v2.u64 	[%rd2], {%rd112, %rd113};
	// begin inline asm
	mov.u32 %r86, %envreg2;
	// end inline asm
	cvt.u64.u32 	%rd114, %r86;
	// begin inline asm
	mov.u32 %r87, %envreg1;
	// end inline asm
	cvt.u64.u32 	%rd115, %r87;
	shl.b64 	%rd116, %rd115, 32;
	or.b64  	%rd5, %rd116, %rd114;
	mov.u32 	%r89, cache;
	cvt.u64.u32 	%rd117, %r89;
	cvta.shared.u64 	%rd118, %rd117;
	add.s64 	%rd119, %rd118, 4096;
	add.s64 	%rd120, %rd118, 2048;
	st.local.v2.u64 	[%rd3], {%rd120, %rd119};
	add.s64 	%rd121, %rd118, 1024;
	st.local.v2.u64 	[%rd4], {%rd118, %rd121};
	shl.b32 	%r90, %r1, 9;
	cvt.u64.u32 	%rd6, %r90;
	mul.wide.u32 	%rd122, %r90, 4;
	add.s64 	%rd7, %rd100, %rd122;
	mov.u32 	%r5, %ntid.x;
	mov.u32 	%r6, %ntid.y;
	mul.lo.s32 	%r91, %r5, %r6;
	mov.u32 	%r7, %ntid.z;
	mul.lo.s32 	%r8, %r91, %r7;
	mov.u32 	%r9, %tid.x;
	mov.u32 	%r92, %tid.y;
	mov.u32 	%r93, %tid.z;
	mad.lo.s32 	%r94, %r93, %r6, %r92;
	mad.lo.s32 	%r10, %r94, %r5, %r9;
	setp.gt.u32 	%p2, %r10, 511;
	@%p2 bra 	$L__BB0_10;
	cvt.u64.u32 	%rd351, %r10;
	cvt.u64.u32 	%rd9, %r8;
	add.s32 	%r95, %r10, %r8;
	cvt.u64.u32 	%rd123, %r95;
	max.u64 	%rd124, %rd123, 512;
	setp.lt.u32 	%p3, %r95, 512;
	selp.u64 	%rd10, 1, 0, %p3;
	add.s64 	%rd125, %rd10, %rd123;
	sub.s64 	%rd11, %rd124, %rd125;
	and.b64  	%rd126, %rd11, -4294967296;
	setp.ne.s64 	%p4, %rd126, 0;
	@%p4 bra 	$L__BB0_3;
	cvt.u32.u64 	%r96, %rd9;
	cvt.u32.u64 	%r97, %rd11;
	div.u32 	%r98, %r97, %r96;
	cvt.u64.u32 	%rd348, %r98;
	bra.uni 	$L__BB0_4;
$L__BB0_3:
	div.u64 	%rd348, %rd11, %rd9;
$L__BB0_4:
	add.s64 	%rd15, %rd348, %rd10;
	and.b64  	%rd127, %rd15, 3;
	setp.eq.s64 	%p5, %rd127, 3;
	@%p5 bra 	$L__BB0_7;
	add.s64 	%rd129, %rd15, 1;
	and.b64  	%rd16, %rd129, 3;
	mov.b64 	%rd350, 0;
$L__BB0_6:
	.pragma "nounroll";
	shl.b64 	%rd131, %rd351, 2;
	add.s64 	%rd130, %rd7, %rd131;
	cvt.u32.u64 	%r100, %rd351;
	shl.b32 	%r101, %r100, 2;
	add.s32 	%r103, %r89, %r101;
	add.s32 	%r99, %r103, 2048;
	// begin inline asm
	cp.async.ca.shared.global [%r99], [%rd130], 4, 4;
	// end inline asm
	add.s64 	%rd351, %rd351, %rd9;
	add.s64 	%rd350, %rd350, 1;
	setp.ne.s64 	%p6, %rd350, %rd16;
	@%p6 bra 	$L__BB0_6;
$L__BB0_7:
	setp.lt.u64 	%p7, %rd15, 3;
	@%p7 bra 	$L__BB0_10;
	shl.b64 	%rd137, %rd9, 2;
	mul.lo.s32 	%r112, %r5, %r6;
	mul.lo.s32 	%r113, %r112, %r7;
	shl.b32 	%r114, %r113, 2;
$L__BB0_9:
	shl.b64 	%rd136, %rd351, 2;
	add.s64 	%rd132, %rd7, %rd136;
	cvt.u32.u64 	%r108, %rd351;
	shl.b32 	%r109, %r108, 2;
	add.s32 	%r111, %r89, %r109;
	add.s32 	%r104, %r111, 2048;
	// begin inline asm
	cp.async.ca.shared.global [%r104], [%rd132], 4, 4;
	// end inline asm
	add.s64 	%rd133, %rd132, %rd137;
	add.s32 	%r105, %r104, %r114;
	// begin inline asm
	cp.async.ca.shared.global [%r105], [%rd133], 4, 4;
	// end inline asm
	add.s64 	%rd134, %rd133, %rd137;
	add.s32 	%r106, %r105, %r114;
	// begin inline asm
	cp.async.ca.shared.global [%r106], [%rd134], 4, 4;
	// end inline asm
	add.s64 	%rd135, %rd134, %rd137;
	add.s32 	%r107, %r106, %r114;
	// begin inline asm
	cp.async.ca.shared.global [%r107], [%rd135], 4, 4;
	// end inline asm
	add.s64 	%rd351, %rd137, %rd351;
	setp.lt.u64 	%p8, %rd351, 512;
	@%p8 bra 	$L__BB0_9;
$L__BB0_10:
	// begin inline asm
	cp.async.commit_group;
	// end inline asm
	setp.gt.u32 	%p9, %r9, 255;
	@%p9 bra 	$L__BB0_13;
	mov.u32 	%r284, %r9;
$L__BB0_12:
	shl.b32 	%r115, %r284, 2;
	add.s32 	%r117, %r89, %r115;
	mov.b32 	%r118, 0;
	st.shared.u32 	[%r117], %r118;
	add.s32 	%r12, %r284, 64;
	setp.lt.u32 	%p10, %r284, 192;
	mov.u32 	%r284, %r12;
	@%p10 bra 	$L__BB0_12;
$L__BB0_13:
	setp.gt.u32 	%p11, %r10, 511;
	@%p11 bra 	$L__BB0_23;
	cvt.u64.u32 	%rd356, %r10;
	cvt.u64.u32 	%rd25, %r8;
	add.s32 	%r121, %r10, %r8;
	cvt.u64.u32 	%rd138, %r121;
	max.u64 	%rd139, %rd138, 512;
	setp.lt.u32 	%p12, %r121, 512;
	selp.u64 	%rd26, 1, 0, %p12;
	add.s64 	%rd140, %rd26, %rd138;
	sub.s64 	%rd27, %rd139, %rd140;
	and.b64  	%rd141, %rd27, -4294967296;
	setp.ne.s64 	%p13, %rd141, 0;
	@%p13 bra 	$L__BB0_16;
	cvt.u32.u64 	%r122, %rd25;
	cvt.u32.u64 	%r123, %rd27;
	div.u32 	%r124, %r123, %r122;
	cvt.u64.u32 	%rd353, %r124;
	bra.uni 	$L__BB0_17;
$L__BB0_16:
	div.u64 	%rd353, %rd27, %rd25;
$L__BB0_17:
	add.s64 	%rd31, %rd7, %rd111;
	add.s64 	%rd32, %rd353, %rd26;
	and.b64  	%rd143, %rd32, 3;
	setp.eq.s64 	%p14, %rd143, 3;
	@%p14 bra 	$L__BB0_20;
	add.s64 	%rd145, %rd32, 1;
	and.b64  	%rd33, %rd145, 3;
	mov.b64 	%rd355, 0;
$L__BB0_19:
	.pragma "nounroll";
	shl.b64 	%rd147, %rd356, 2;
	add.s64 	%rd146, %rd31, %rd147;
	cvt.u32.u64 	%r126, %rd356;
	shl.b32 	%r127, %r126, 2;
	add.s32 	%r129, %r89, %r127;
	add.s32 	%r125, %r129, 4096;
	// begin inline asm
	cp.async.ca.shared.global [%r125], [%rd146], 4, 4;
	// end inline asm
	add.s64 	%rd356, %rd356, %rd25;
	add.s64 	%rd355, %rd355, 1;
	setp.ne.s64 	%p15, %rd355, %rd33;
	@%p15 bra 	$L__BB0_19;
$L__BB0_20:
	setp.lt.u64 	%p16, %rd32, 3;
	@%p16 bra 	$L__BB0_23;
	shl.b64 	%rd153, %rd25, 2;
	mul.lo.s32 	%r138, %r5, %r6;
	mul.lo.s32 	%r139, %r138, %r7;
	shl.b32 	%r140, %r139, 2;
$L__BB0_22:
	shl.b64 	%rd152, %rd356, 2;
	add.s64 	%rd148, %rd31, %rd152;
	cvt.u32.u64 	%r134, %rd356;
	shl.b32 	%r135, %r134, 2;
	add.s32 	%r137, %r89, %r135;
	add.s32 	%r130, %r137, 4096;
	// begin inline asm
	cp.async.ca.shared.global [%r130], [%rd148], 4, 4;
	// end inline asm
	add.s64 	%rd149, %rd148, %rd153;
	add.s32 	%r131, %r130, %r140;
	// begin inline asm
	cp.async.ca.shared.global [%r131], [%rd149], 4, 4;
	// end inline asm
	add.s64 	%rd150, %rd149, %rd153;
	add.s32 	%r132, %r131, %r140;
	// begin inline asm
	cp.async.ca.shared.global [%r132], [%rd150], 4, 4;
	// end inline asm
	add.s64 	%rd151, %rd150, %rd153;
	add.s32 	%r133, %r132, %r140;
	// begin inline asm
	cp.async.ca.shared.global [%r133], [%rd151], 4, 4;
	// end inline asm
	add.s64 	%rd356, %rd153, %rd356;
	setp.lt.u64 	%p17, %rd356, 512;
	@%p17 bra 	$L__BB0_22;
$L__BB0_23:
	// begin inline asm
	cp.async.commit_group;
	// end inline asm
	// begin inline asm
	cp.async.wait_group 1;
	// end inline asm
	barrier.sync 	0;
	setp.gt.u32 	%p18, %r9, 511;
	mov.u32 	%r285, %r9;
	@%p18 bra 	$L__BB0_24;
	bra.uni 	$L__BB0_114;
$L__BB0_24:
	setp.lt.u32 	%p20, %r9, 256;
	add.s32 	%r150, %r2, -1;
	setp.eq.s32 	%p21, %r1, %r150;
	and.pred  	%p1, %p21, %p20;
	mov.u32 	%r151, %nctaid.y;
	mul.lo.s32 	%r152, %r2, %r151;
	mov.u32 	%r153, %nctaid.z;
	mul.lo.s32 	%r154, %r152, %r153;
	mov.u32 	%r155, %ctaid.y;
	add.s32 	%r156, %r1, %r155;
	mov.u32 	%r157, %ctaid.z;
	neg.s32 	%r158, %r157;
	setp.eq.s32 	%p22, %r156, %r158;
	sub.s32 	%r159, -2147483647, %r154;
	selp.b32 	%r13, %r159, 1, %p22;
	cvta.to.global.u64 	%rd358, %rd102;
	cvta.to.global.u64 	%rd42, %rd101;
	mov.b32 	%r286, 0;
	mul.wide.u32 	%rd159, %r9, 4;
	not.pred 	%p42, %p1;
	mov.u32 	%r287, %r286;
$L__BB0_25:
	setp.gt.u32 	%p23, %r9, 255;
	bar.sync 	0;
	mul.wide.u32 	%rd154, %r287, 8;
	add.s64 	%rd44, %rd1, %rd154;
	@%p23 bra 	$L__BB0_28;
	add.s64 	%rd156, %rd4, %rd154;
	ld.local.u64 	%rd157, [%rd156];
	ld.local.u64 	%rd158, [%rd44];
	add.s64 	%rd360, %rd158, %rd159;
	add.s64 	%rd359, %rd157, %rd159;
	mov.u32 	%r288, %r9;
$L__BB0_27:
	ld.u32 	%r160, [%rd359];
	setp.eq.s32 	%p24, %r1, 0;
	selp.b32 	%r161, -2147483648, 1073741824, %p24;
	or.b32  	%r162, %r160, %r161;
	st.u32 	[%rd360], %r162;
	add.s32 	%r19, %r288, 64;
	add.s64 	%rd360, %rd360, 256;
	add.s64 	%rd359, %rd359, 256;
	setp.lt.u32 	%p25, %r288, 192;
	mov.u32 	%r288, %r19;
	@%p25 bra 	$L__BB0_27;
$L__BB0_28:
	setp.ne.s32 	%p26, %r9, 0;
	@%p26 bra 	$L__BB0_47;
	ld.local.u64 	%rd51, [%rd44];
	mov.b32 	%r289, 0;
$L__BB0_30:
	mul.wide.u32 	%rd160, %r289, 4;
	add.s64 	%rd52, %rd51, %rd160;
	ld.u32 	%r164, [%rd52];
	setp.gt.u32 	%p27, %r164, 1073741823;
	@%p27 bra 	$L__BB0_32;
	mov.u64 	%rd161, $str;
	cvta.global.u64 	%rd162, %rd161;
	mov.u64 	%rd163, $str$1;
	cvta.global.u64 	%rd164, %rd163;
	mov.u64 	%rd165, __unnamed_1;
	cvta.global.u64 	%rd166, %rd165;
	{ // callseq 0, 0
	.param .b64 param0;
	st.param.b64 	[param0], %rd162;
	.param .b64 param1;
	st.param.b64 	[param1], %rd164;
	.param .b32 param2;
	st.param.b32 	[param2], 131;
	.param .b64 param3;
	st.param.b64 	[param3], %rd166;
	.param .b64 param4;
	st.param.b64 	[param4], 1;
	call.uni 
	__assertfail, 
	(
	param0, 
	param1, 
	param2, 
	param3, 
	param4
	);
	} // callseq 0
$L__BB0_32:
	ld.u32 	%r165, [%rd52+4];
	setp.gt.u32 	%p28, %r165, 1073741823;
	@%p28 bra 	$L__BB0_34;
	mov.u64 	%rd167, $str;
	cvta.global.u64 	%rd168, %rd167;
	mov.u64 	%rd169, $str$1;
	cvta.global.u64 	%rd170, %rd169;
	mov.u64 	%rd171, __unnamed_1;
	cvta.global.u64 	%rd172, %rd171;
	{ // callseq 1, 0
	.param .b64 param0;
	st.param.b64 	[param0], %rd168;
	.param .b64 param1;
	st.param.b64 	[param1], %rd170;
	.param .b32 param2;
	st.param.b32 	[param2], 131;
	.param .b64 param3;
	st.param.b64 	[param3], %rd172;
	.param .b64 param4;
	st.param.b64 	[param4], 1;
	call.uni 
	__assertfail, 
	(
	param0, 
	param1, 
	param2, 
	param3, 
	param4
	);
	} // callseq 1
$L__BB0_34:
	ld.u32 	%r166, [%rd52+8];
	setp.gt.u32 	%p29, %r166, 1073741823;
	@%p29 bra 	$L__BB0_36;
	mov.u64 	%rd173, $str;
	cvta.global.u64 	%rd174, %rd173;
	mov.u64 	%rd175, $str$1;
	cvta.global.u64 	%rd176, %rd175;
	mov.u64 	%rd177, __unnamed_1;
	cvta.global.u64 	%rd178, %rd177;
	{ // callseq 2, 0
	.param .b64 param0;
	st.param.b64 	[param0], %rd174;
	.param .b64 param1;
	st.param.b64 	[param1], %rd176;
	.param .b32 param2;
	st.param.b32 	[param2], 131;
	.param .b64 param3;
	st.param.b64 	[param3], %rd178;
	.param .b64 param4;
	st.param.b64 	[param4], 1;
	call.uni 
	__assertfail, 
	(
	param0, 
	param1, 
	param2, 
	param3, 
	param4
	);
	} // callseq 2
$L__BB0_36:
	ld.u32 	%r167, [%rd52+12];
	setp.gt.u32 	%p30, %r167, 1073741823;
	@%p30 bra 	$L__BB0_38;
	mov.u64 	%rd179, $str;
	cvta.global.u64 	%rd180, %rd179;
	mov.u64 	%rd181, $str$1;
	cvta.global.u64 	%rd182, %rd181;
	mov.u64 	%rd183, __unnamed_1;
	cvta.global.u64 	%rd184, %rd183;
	{ // callseq 3, 0
	.param .b64 param0;
	st.param.b64 	[param0], %rd180;
	.param .b64 param1;
	st.param.b64 	[param1], %rd182;
	.param .b32 param2;
	st.param.b32 	[param2], 131;
	.param .b64 param3;
	st.param.b64 	[param3], %rd184;
	.param .b64 param4;
	st.param.b64 	[param4], 1;
	call.uni 
	__assertfail, 
	(
	param0, 
	param1, 
	param2, 
	param3, 
	param4
	);
	} // callseq 3
$L__BB0_38:
	ld.u32 	%r168, [%rd52+16];
	setp.gt.u32 	%p31, %r168, 1073741823;
	@%p31 bra 	$L__BB0_40;
	mov.u64 	%rd185, $str;
	cvta.global.u64 	%rd186, %rd185;
	mov.u64 	%rd187, $str$1;
	cvta.global.u64 	%rd188, %rd187;
	mov.u64 	%rd189, __unnamed_1;
	cvta.global.u64 	%rd190, %rd189;
	{ // callseq 4, 0
	.param .b64 param0;
	st.param.b64 	[param0], %rd186;
	.param .b64 param1;
	st.param.b64 	[param1], %rd188;
	.param .b32 param2;
	st.param.b32 	[param2], 131;
	.param .b64 param3;
	st.param.b64 	[param3], %rd190;
	.param .b64 param4;
	st.param.b64 	[param4], 1;
	call.uni 
	__assertfail, 
	(
	param0, 
	param1, 
	param2, 
	param3, 
	param4
	);
	} // callseq 4
$L__BB0_40:
	ld.u32 	%r169, [%rd52+20];
	setp.gt.u32 	%p32, %r169, 1073741823;
	@%p32 bra 	$L__BB0_42;
	mov.u64 	%rd191, $str;
	cvta.global.u64 	%rd192, %rd191;
	mov.u64 	%rd193, $str$1;
	cvta.global.u64 	%rd194, %rd193;
	mov.u64 	%rd195, __unnamed_1;
	cvta.global.u64 	%rd196, %rd195;
	{ // callseq 5, 0
	.param .b64 param0;
	st.param.b64 	[param0], %rd192;
	.param .b64 param1;
	st.param.b64 	[param1], %rd194;
	.param .b32 param2;
	st.param.b32 	[param2], 131;
	.param .b64 param3;
	st.param.b64 	[param3], %rd196;
	.param .b64 param4;
	st.param.b64 	[param4], 1;
	call.uni 
	__assertfail, 
	(
	param0, 
	param1, 
	param2, 
	param3, 
	param4
	);
	} // callseq 5
$L__BB0_42:
	ld.u32 	%r170, [%rd52+24];
	setp.gt.u32 	%p33, %r170, 1073741823;
	@%p33 bra 	$L__BB0_44;
	mov.u64 	%rd197, $str;
	cvta.global.u64 	%rd198, %rd197;
	mov.u64 	%rd199, $str$1;
	cvta.global.u64 	%rd200, %rd199;
	mov.u64 	%rd201, __unnamed_1;
	cvta.global.u64 	%rd202, %rd201;
	{ // callseq 6, 0
	.param .b64 param0;
	st.param.b64 	[param0], %rd198;
	.param .b64 param1;
	st.param.b64 	[param1], %rd200;
	.param .b32 param2;
	st.param.b32 	[param2], 131;
	.param .b64 param3;
	st.param.b64 	[param3], %rd202;
	.param .b64 param4;
	st.param.b64 	[param4], 1;
	call.uni 
	__assertfail, 
	(
	param0, 
	param1, 
	param2, 
	param3, 
	param4
	);
	} // callseq 6
$L__BB0_44:
	ld.u32 	%r171, [%rd52+28];
	setp.gt.u32 	%p34, %r171, 1073741823;
	@%p34 bra 	$L__BB0_46;
	mov.u64 	%rd203, $str;
	cvta.global.u64 	%rd204, %rd203;
	mov.u64 	%rd205, $str$1;
	cvta.global.u64 	%rd206, %rd205;
	mov.u64 	%rd207, __unnamed_1;
	cvta.global.u64 	%rd208, %rd207;
	{ // callseq 7, 0
	.param .b64 param0;
	st.param.b64 	[param0], %rd204;
	.param .b64 param1;
	st.param.b64 	[param1], %rd206;
	.param .b32 param2;
	st.param.b32 	[param2], 131;
	.param .b64 param3;
	st.param.b64 	[param3], %rd208;
	.param .b64 param4;
	st.param.b64 	[param4], 1;
	call.uni 
	__assertfail, 
	(
	param0, 
	param1, 
	param2, 
	param3, 
	param4
	);
	} // callseq 7
$L__BB0_46:
	add.s32 	%r289, %r289, 8;
	setp.ne.s32 	%p35, %r289, 256;
	@%p35 bra 	$L__BB0_30;
$L__BB0_47:
	setp.gt.u32 	%p36, %r9, 255;
	@%p36 bra 	$L__BB0_55;
	add.s64 	%rd210, %rd4, %rd154;
	ld.local.u64 	%rd53, [%rd210];
	ld.local.u64 	%rd54, [%rd44];
	mov.u32 	%r290, %r9;
$L__BB0_49:
	setp.eq.s32 	%p37, %r1, 0;
	cvt.u64.u32 	%rd55, %r290;
	mul.wide.u32 	%rd211, %r290, 4;
	add.s64 	%rd212, %rd53, %rd211;
	ld.u32 	%r293, [%rd212];
	@%p37 bra 	$L__BB0_54;
	add.s32 	%r292, %r1, -1;
	mul.lo.s32 	%r172, %r3, %r287;
	cvt.u64.u32 	%rd213, %r172;
	add.s64 	%rd56, %rd55, %rd213;
$L__BB0_51:
	shl.b32 	%r173, %r292, 8;
	cvt.u64.u32 	%rd214, %r173;
	add.s64 	%rd215, %rd56, %rd214;
	shl.b64 	%rd216, %rd215, 2;
	add.s64 	%rd217, %rd42, %rd216;
	ld.global.u32 	%r27, [%rd217];
	setp.gt.s32 	%p38, %r27, -1;
	@%p38 bra 	$L__BB0_53;
	and.b32  	%r174, %r27, 1073741823;
	add.s32 	%r293, %r174, %r293;
	bra.uni 	$L__BB0_54;
$L__BB0_53:
	shr.u32 	%r175, %r27, 30;
	and.b32  	%r176, %r175, 1;
	setp.eq.b32 	%p39, %r176, 1;
	and.b32  	%r177, %r27, 1073741823;
	sub.s32 	%r292, %r292, %r176;
	selp.b32 	%r178, %r177, 0, %p39;
	add.s32 	%r293, %r178, %r293;
	setp.gt.s32 	%p40, %r292, -1;
	@%p40 bra 	$L__BB0_51;
$L__BB0_54:
	cvt.u32.u64 	%r179, %rd55;
	or.b32  	%r180, %r293, -2147483648;
	shl.b64 	%rd218, %rd55, 2;
	add.s64 	%rd219, %rd54, %rd218;
	st.u32 	[%rd219], %r180;
	add.s32 	%r290, %r179, 64;
	setp.lt.u32 	%p41, %r179, 192;
	@%p41 bra 	$L__BB0_49;
$L__BB0_55:
	@%p42 bra 	$L__BB0_64;
	mul.wide.u32 	%rd220, %r287, 8;
	xor.b64  	%rd221, %rd220, 8;
	add.s64 	%rd222, %rd2, %rd221;
	ld.local.u64 	%rd57, [%rd44];
	add.s64 	%rd223, %rd2, %rd220;
	ld.local.u64 	%rd58, [%rd223];
	ld.local.u64 	%rd59, [%rd222];
	mov.b32 	%r294, 0;
	mov.u32 	%r295, %r9;
$L__BB0_57:
	neg.s32 	%r182, %r9;
	and.b32  	%r183, %r182, 3;
	setp.eq.s32 	%p43, %r183, 0;
	mul.wide.u32 	%rd224, %r295, 4;
	add.s64 	%rd225, %rd57, %rd224;
	ld.u32 	%r184, [%rd225];
	and.b32  	%r35, %r184, 1073741823;
	mov.u32 	%r296, %r295;
	@%p43 bra 	$L__BB0_61;
	setp.eq.s32 	%p44, %r183, 1;
	mul.wide.u32 	%rd226, %r295, 4;
	add.s64 	%rd60, %rd58, %rd226;
	atom.add.u32 	%r187, [%rd60], %r35;
	add.s32 	%r296, %r295, 1;
	@%p44 bra 	$L__BB0_61;
	setp.eq.s32 	%p45, %r183, 2;
	atom.add.u32 	%r190, [%rd60+4], %r35;
	add.s32 	%r296, %r295, 2;
	@%p45 bra 	$L__BB0_61;
	atom.add.u32 	%r191, [%rd60+8], %r35;
	add.s32 	%r296, %r295, 3;
$L__BB0_61:
	shl.b32 	%r192, %r294, 6;
	add.s32 	%r193, %r192, %r9;
	sub.s32 	%r194, 255, %r193;
	setp.lt.u32 	%p46, %r194, 3;
	@%p46 bra 	$L__BB0_63;
$L__BB0_62:
	mul.wide.u32 	%rd227, %r296, 4;
	add.s64 	%rd228, %rd58, %rd227;
	atom.add.u32 	%r195, [%rd228], %r35;
	atom.add.u32 	%r196, [%rd228+4], %r35;
	atom.add.u32 	%r197, [%rd228+8], %r35;
	atom.add.u32 	%r198, [%rd228+12], %r35;
	add.s32 	%r296, %r296, 4;
	setp.ne.s32 	%p47, %r296, 256;
	@%p47 bra 	$L__BB0_62;
$L__BB0_63:
	mul.wide.u32 	%rd229, %r295, 4;
	add.s64 	%rd230, %rd59, %rd229;
	mov.b32 	%r199, 0;
	st.u32 	[%rd230], %r199;
	add.s32 	%r42, %r295, 64;
	setp.lt.u32 	%p48, %r295, 192;
	add.s32 	%r294, %r294, 1;
	mov.u32 	%r295, %r42;
	@%p48 bra 	$L__BB0_57;
$L__BB0_64:
	setp.gt.u32 	%p49, %r9, 255;
	@%p49 bra 	$L__BB0_67;
	mul.wide.u32 	%rd231, %r287, 8;
	xor.b64  	%rd232, %rd231, 8;
	add.s64 	%rd233, %rd4, %rd232;
	ld.local.u64 	%rd61, [%rd233];
	mov.u32 	%r298, %r9;
$L__BB0_66:
	mul.wide.u32 	%rd234, %r298, 4;
	add.s64 	%rd235, %rd61, %rd234;
	mov.b32 	%r200, 0;
	st.u32 	[%rd235], %r200;
	add.s32 	%r45, %r298, 64;
	setp.lt.u32 	%p50, %r298, 192;
	mov.u32 	%r298, %r45;
	@%p50 bra 	$L__BB0_66;
$L__BB0_67:
	setp.gt.u32 	%p51, %r9, 511;
	// begin inline asm
	cp.async.wait_group 0;
	// end inline asm
	barrier.sync 	0;
	@%p51 bra 	$L__BB0_69;
	setp.lt.u32 	%p52, %r9, 448;
	mul.wide.u32 	%rd236, %r287, 8;
	xor.b64  	%rd237, %rd236, 8;
	add.s64 	%rd238, %rd3, %rd237;
	ld.local.u64 	%rd239, [%rd238];
	add.s64 	%rd240, %rd4, %rd237;
	ld.local.u64 	%rd62, [%rd240];
	mul.wide.u32 	%rd241, %r9, 4;
	add.s64 	%rd63, %rd239, %rd241;
	ld.u32 	%rd242, [%rd63];
	shl.b64 	%rd243, %rd242, 2;
	and.b64  	%rd244, %rd243, 1020;
	add.s64 	%rd245, %rd62, %rd244;
	atom.add.u32 	%r201, [%rd245], 1;
	@%p52 bra 	$L__BB0_99;
$L__BB0_69:
	setp.gt.u32 	%p59, %r9, 255;
	@%p59 bra 	$L__BB0_72;
	mul.wide.u32 	%rd274, %r287, 8;
	xor.b64  	%rd275, %rd274, 8;
	add.s64 	%rd276, %rd1, %rd275;
	ld.local.u64 	%rd64, [%rd276];
	mov.u32 	%r299, %r9;
$L__BB0_71:
	mul.wide.u32 	%rd277, %r299, 4;
	add.s64 	%rd278, %rd64, %rd277;
	mov.b32 	%r209, 0;
	st.u32 	[%rd278], %r209;
	add.s32 	%r47, %r299, 64;
	setp.lt.u32 	%p60, %r299, 192;
	mov.u32 	%r299, %r47;
	@%p60 bra 	$L__BB0_71;
$L__BB0_72:
	setp.ne.s64 	%p61, %rd5, 0;
	@%p61 bra 	$L__BB0_74;
	// begin inline asm
	trap;
	// end inline asm
$L__BB0_74:
	mov.u32 	%r210, %tid.y;
	add.s32 	%r211, %r9, %r210;
	mov.u32 	%r212, %tid.z;
	or.b32  	%r213, %r211, %r212;
	setp.ne.s32 	%p62, %r213, 0;
	barrier.sync 	0;
	@%p62 bra 	$L__BB0_77;
	add.s64 	%rd279, %rd5, 4;
	// begin inline asm
	atom.add.release.gpu.u32 %r214,[%rd279],%r13;
	// end inline asm
$L__BB0_76:
	// begin inline asm
	ld.acquire.gpu.u32 %r216,[%rd279];
	// end inline asm
	xor.b32  	%r217, %r216, %r214;
	setp.gt.s32 	%p63, %r217, -1;
	@%p63 bra 	$L__BB0_76;
$L__BB0_77:
	barrier.sync 	0;
	membar.gl;
	mul.wide.u32 	%rd281, %r287, 8;
	add.s64 	%rd282, %rd3, %rd281;
	ld.local.u64 	%rd66, [%rd282];
	add.s64 	%rd67, %rd4, %rd281;
	add.s64 	%rd68, %rd2, %rd281;
	mov.b32 	%r300, 0;
$L__BB0_78:
	mul.wide.u32 	%rd283, %r300, 4;
	add.s64 	%rd69, %rd66, %rd283;
	ld.u32 	%r219, [%rd69];
	and.b32  	%r50, %r219, 255;
	and.b32  	%r220, %r219, 63;
	setp.ne.s32 	%p64, %r220, %r9;
	@%p64 bra 	$L__BB0_82;
	ld.local.u64 	%rd284, [%rd44];
	mul.wide.u32 	%rd285, %r50, 4;
	add.s64 	%rd286, %rd284, %rd285;
	ld.u32 	%r222, [%rd286];
	ld.local.u64 	%rd287, [%rd67];
	add.s64 	%rd288, %rd287, %rd285;
	ld.u32 	%r223, [%rd288];
	add.s32 	%r224, %r223, -1;
	st.u32 	[%rd288], %r224;
	sub.s32 	%r51, %r222, %r223;
	setp.eq.s32 	%p65, %r50, 0;
	mov.b32 	%r301, 0;
	@%p65 bra 	$L__BB0_81;
	ld.local.u64 	%rd289, [%rd68];
	add.s32 	%r225, %r50, -1;
	mul.wide.u32 	%rd290, %r225, 4;
	add.s64 	%rd291, %rd289, %rd290;
	ld.u32 	%r301, [%rd291];
$L__BB0_81:
	and.b32  	%r226, %r51, 1073741823;
	add.s32 	%r227, %r301, %r226;
	ld.u32 	%r228, [%rd69];
	mul.wide.u32 	%rd292, %r227, 4;
	add.s64 	%rd293, %rd358, %rd292;
	st.global.u32 	[%rd293], %r228;
$L__BB0_82:
	ld.u32 	%r229, [%rd69+4];
	and.b32  	%r54, %r229, 255;
	and.b32  	%r230, %r229, 63;
	setp.ne.s32 	%p66, %r230, %r9;
	@%p66 bra 	$L__BB0_86;
	ld.local.u64 	%rd294, [%rd44];
	mul.wide.u32 	%rd295, %r54, 4;
	add.s64 	%rd296, %rd294, %rd295;
	ld.u32 	%r232, [%rd296];
	ld.local.u64 	%rd297, [%rd67];
	add.s64 	%rd298, %rd297, %rd295;
	ld.u32 	%r233, [%rd298];
	add.s32 	%r234, %r233, -1;
	st.u32 	[%rd298], %r234;
	sub.s32 	%r55, %r232, %r233;
	setp.eq.s32 	%p67, %r54, 0;
	mov.b32 	%r302, 0;
	@%p67 bra 	$L__BB0_85;
	ld.local.u64 	%rd299, [%rd68];
	add.s32 	%r235, %r54, -1;
	mul.wide.u32 	%rd300, %r235, 4;
	add.s64 	%rd301, %rd299, %rd300;
	ld.u32 	%r302, [%rd301];
$L__BB0_85:
	and.b32  	%r236, %r55, 1073741823;
	add.s32 	%r237, %r302, %r236;
	ld.u32 	%r238, [%rd69+4];
	mul.wide.u32 	%rd302, %r237, 4;
	add.s64 	%rd303, %rd358, %rd302;
	st.global.u32 	[%rd303], %r238;
$L__BB0_86:
	ld.u32 	%r239, [%rd69+8];
	and.b32  	%r58, %r239, 255;
	and.b32  	%r240, %r239, 63;
	setp.ne.s32 	%p68, %r240, %r9;
	@%p68 bra 	$L__BB0_90;
	ld.local.u64 	%rd304, [%rd44];
	mul.wide.u32 	%rd305, %r58, 4;
	add.s64 	%rd306, %rd304, %rd305;
	ld.u32 	%r242, [%rd306];
	ld.local.u64 	%rd307, [%rd67];
	add.s64 	%rd308, %rd307, %rd305;
	ld.u32 	%r243, [%rd308];
	add.s32 	%r244, %r243, -1;
	st.u32 	[%rd308], %r244;
	sub.s32 	%r59, %r242, %r243;
	setp.eq.s32 	%p69, %r58, 0;
	mov.b32 	%r303, 0;
	@%p69 bra 	$L__BB0_89;
	ld.local.u64 	%rd309, [%rd68];
	add.s32 	%r245, %r58, -1;
	mul.wide.u32 	%rd310, %r245, 4;
	add.s64 	%rd311, %rd309, %rd310;
	ld.u32 	%r303, [%rd311];
$L__BB0_89:
	and.b32  	%r246, %r59, 1073741823;
	add.s32 	%r247, %r303, %r246;
	ld.u32 	%r248, [%rd69+8];
	mul.wide.u32 	%rd312, %r247, 4;
	add.s64 	%rd313, %rd358, %rd312;
	st.global.u32 	[%rd313], %r248;
$L__BB0_90:
	ld.u32 	%r249, [%rd69+12];
	and.b32  	%r62, %r249, 255;
	and.b32  	%r250, %r249, 63;
	setp.ne.s32 	%p70, %r250, %r9;
	@%p70 bra 	$L__BB0_94;
	ld.local.u64 	%rd314, [%rd44];
	mul.wide.u32 	%rd315, %r62, 4;
	add.s64 	%rd316, %rd314, %rd315;
	ld.u32 	%r252, [%rd316];
	ld.local.u64 	%rd317, [%rd67];
	add.s64 	%rd318, %rd317, %rd315;
	ld.u32 	%r253, [%rd318];
	add.s32 	%r254, %r253, -1;
	st.u32 	[%rd318], %r254;
	sub.s32 	%r63, %r252, %r253;
	setp.eq.s32 	%p71, %r62, 0;
	mov.b32 	%r304, 0;
	@%p71 bra 	$L__BB0_93;
	ld.local.u64 	%rd319, [%rd68];
	add.s32 	%r255, %r62, -1;
	mul.wide.u32 	%rd320, %r255, 4;
	add.s64 	%rd321, %rd319, %rd320;
	ld.u32 	%r304, [%rd321];
$L__BB0_93:
	and.b32  	%r256, %r63, 1073741823;
	add.s32 	%r257, %r304, %r256;
	ld.u32 	%r258, [%rd69+12];
	mul.wide.u32 	%rd322, %r257, 4;
	add.s64 	%rd323, %rd358, %rd322;
	st.global.u32 	[%rd323], %r258;
$L__BB0_94:
	add.s32 	%r300, %r300, 4;
	setp.ne.s32 	%p72, %r300, 512;
	@%p72 bra 	$L__BB0_78;
	mul.wide.u32 	%rd324, %r4, 4;
	add.s64 	%rd358, %rd358, %rd324;
	xor.b32  	%r287, %r287, 1;
	add.s32 	%r286, %r286, 1;
	setp.ne.s32 	%p73, %r286, 4;
	@%p73 bra 	$L__BB0_25;
	setp.gt.u32 	%p74, %r10, 511;
	@%p74 bra 	$L__BB0_113;
	cvt.u64.u32 	%rd365, %r10;
	mul.lo.s32 	%r259, %r5, %r6;
	mul.lo.s32 	%r260, %r259, %r7;
	cvt.u64.u32 	%rd72, %r260;
	add.s32 	%r261, %r10, %r260;
	cvt.u64.u32 	%rd325, %r261;
	max.u64 	%rd326, %rd325, 512;
	setp.lt.u32 	%p75, %r261, 512;
	selp.u64 	%rd73, 1, 0, %p75;
	add.s64 	%rd327, %rd73, %rd325;
	sub.s64 	%rd74, %rd326, %rd327;
	and.b64  	%rd328, %rd74, -4294967296;
	setp.ne.s64 	%p76, %rd328, 0;
	@%p76 bra 	$L__BB0_106;
	cvt.u32.u64 	%r262, %rd72;
	cvt.u32.u64 	%r263, %rd74;
	div.u32 	%r264, %r263, %r262;
	cvt.u64.u32 	%rd361, %r264;
	bra.uni 	$L__BB0_107;
$L__BB0_99:
	setp.gt.u32 	%p53, %r9, 383;
	ld.u32 	%rd246, [%rd63+256];
	shl.b64 	%rd247, %rd246, 2;
	and.b64  	%rd248, %rd247, 1020;
	add.s64 	%rd249, %rd62, %rd248;
	atom.add.u32 	%r202, [%rd249], 1;
	@%p53 bra 	$L__BB0_69;
	setp.gt.u32 	%p54, %r9, 319;
	ld.u32 	%rd250, [%rd63+512];
	shl.b64 	%rd251, %rd250, 2;
	and.b64  	%rd252, %rd251, 1020;
	add.s64 	%rd253, %rd62, %rd252;
	atom.add.u32 	%r203, [%rd253], 1;
	@%p54 bra 	$L__BB0_69;
	setp.gt.u32 	%p55, %r9, 255;
	ld.u32 	%rd254, [%rd63+768];
	shl.b64 	%rd255, %rd254, 2;
	and.b64  	%rd256, %rd255, 1020;
	add.s64 	%rd257, %rd62, %rd256;
	atom.add.u32 	%r204, [%rd257], 1;
	@%p55 bra 	$L__BB0_72;
	setp.gt.u32 	%p56, %r9, 191;
	ld.u32 	%rd258, [%rd63+1024];
	shl.b64 	%rd259, %rd258, 2;
	and.b64  	%rd260, %rd259, 1020;
	add.s64 	%rd261, %rd62, %rd260;
	atom.add.u32 	%r205, [%rd261], 1;
	@%p56 bra 	$L__BB0_69;
	setp.gt.u32 	%p57, %r9, 127;
	ld.u32 	%rd262, [%rd63+1280];
	shl.b64 	%rd263, %rd262, 2;
	and.b64  	%rd264, %rd263, 1020;
	add.s64 	%rd265, %rd62, %rd264;
	atom.add.u32 	%r206, [%rd265], 1;
	@%p57 bra 	$L__BB0_69;
	setp.gt.u32 	%p58, %r9, 63;
	ld.u32 	%rd266, [%rd63+1536];
	shl.b64 	%rd267, %rd266, 2;
	and.b64  	%rd268, %rd267, 1020;
	add.s64 	%rd269, %rd62, %rd268;
	atom.add.u32 	%r207, [%rd269], 1;
	@%p58 bra 	$L__BB0_69;
	ld.u32 	%rd270, [%rd63+1792];
	shl.b64 	%rd271, %rd270, 2;
	and.b64  	%rd272, %rd271, 1020;
	add.s64 	%rd273, %rd62, %rd272;
	atom.add.u32 	%r208, [%rd273], 1;
	bra.uni 	$L__BB0_69;
$L__BB0_106:
	div.u64 	%rd361, %rd74, %rd72;
$L__BB0_107:
	add.s64 	%rd78, %rd361, %rd73;
	and.b64  	%rd329, %rd78, 3;
	setp.eq.s64 	%p77, %rd329, 3;
	@%p77 bra 	$L__BB0_110;
	shl.b32 	%r265, %r10, 2;
	mov.u32 	%r266, cache;
	add.s32 	%r305, %r265, %r266;
	mul.lo.s32 	%r267, %r7, %r6;
	mul.lo.s32 	%r268, %r267, %r5;
	shl.b32 	%r70, %r268, 2;
	mul.wide.u32 	%rd330, %r4, 8;
	shl.b64 	%rd331, %rd365, 2;
	add.s64 	%rd332, %rd330, %rd331;
	shl.b64 	%rd333, %rd6, 2;
	add.s64 	%rd334, %rd332, %rd333;
	add.s64 	%rd363, %rd100, %rd334;
	shl.b64 	%rd80, %rd72, 2;
	add.s64 	%rd335, %rd78, 1;
	and.b64  	%rd336, %rd335, 3;
	neg.s64 	%rd362, %rd336;
$L__BB0_109:
	.pragma "nounroll";
	add.s32 	%r269, %r305, 2048;
	// begin inline asm
	cp.async.ca.shared.global [%r269], [%rd363], 4, 4;
	// end inline asm
	add.s64 	%rd365, %rd365, %rd72;
	add.s32 	%r305, %r305, %r70;
	add.s64 	%rd363, %rd363, %rd80;
	add.s64 	%rd362, %rd362, 1;
	setp.ne.s64 	%p78, %rd362, 0;
	@%p78 bra 	$L__BB0_109;
$L__BB0_110:
	setp.lt.u64 	%p79, %rd78, 3;
	@%p79 bra 	$L__BB0_113;
	shl.b64 	%rd89, %rd72, 2;
	mul.lo.s32 	%r270, %r7, %r6;
	mul.lo.s32 	%r271, %r270, %r5;
	shl.b32 	%r272, %r271, 2;
	mov.u32 	%r273, cache;
	add.s32 	%r274, %r272, %r273;
	cvt.u32.u64 	%r275, %rd365;
	shl.b32 	%r276, %r275, 2;
	add.s32 	%r309, %r274, %r276;
	shl.b32 	%r74, %r271, 4;
	shl.b32 	%r277, %r271, 3;
	add.s32 	%r278, %r277, %r273;
	add.s32 	%r308, %r278, %r276;
	mad.lo.s32 	%r279, %r271, 12, %r273;
	add.s32 	%r307, %r279, %r276;
	add.s32 	%r306, %r276, %r273;
	shl.b64 	%rd338, %rd365, 2;
	shl.b64 	%rd339, %rd6, 2;
	add.s64 	%rd95, %rd338, %rd339;
	add.s64 	%rd90, %rd95, %rd89;
	mul.wide.u32 	%rd340, %r4, 8;
	add.s64 	%rd366, %rd100, %rd340;
	shl.b64 	%rd92, %rd72, 4;
	shl.b64 	%rd341, %rd72, 3;
	add.s64 	%rd93, %rd95, %rd341;
	add.s64 	%rd342, %rd365, %rd6;
	shl.b64 	%rd343, %rd342, 2;
	mad.lo.s64 	%rd94, %rd72, 12, %rd343;
$L__BB0_112:
	add.s64 	%rd344, %rd366, %rd95;
	add.s32 	%r280, %r306, 2048;
	// begin inline asm
	cp.async.ca.shared.global [%r280], [%rd344], 4, 4;
	// end inline asm
	add.s64 	%rd345, %rd366, %rd90;
	add.s32 	%r281, %r309, 2048;
	// begin inline asm
	cp.async.ca.shared.global [%r281], [%rd345], 4, 4;
	// end inline asm
	add.s64 	%rd346, %rd366, %rd93;
	add.s32 	%r282, %r308, 2048;
	// begin inline asm
	cp.async.ca.shared.global [%r282], [%rd346], 4, 4;
	// end inline asm
	add.s64 	%rd347, %rd366, %rd94;
	add.s32 	%r283, %r307, 2048;
	// begin inline asm
	cp.async.ca.shared.global [%r283], [%rd347], 4, 4;
	// end inline asm
	add.s64 	%rd365, %rd365, %rd89;
	add.s32 	%r309, %r309, %r74;
	add.s32 	%r308, %r308, %r74;
	add.s32 	%r307, %r307, %r74;
	add.s32 	%r306, %r306, %r74;
	add.s64 	%rd366, %rd366, %rd92;
	setp.lt.u64 	%p80, %rd365, 512;
	@%p80 bra 	$L__BB0_112;
$L__BB0_113:
	// begin inline asm
	cp.async.commit_group;
	// end inline asm
	ret;
$L__BB0_114:
	shl.b32 	%r141, %r285, 2;
	add.s32 	%r143, %r89, %r141;
	ld.shared.u32 	%r144, [%r143+2048];
	shl.b32 	%r145, %r144, 2;
	and.b32  	%r146, %r145, 1020;
	add.s32 	%r147, %r89, %r146;
	atom.shared.add.u32 	%r148, [%r147], 1;
	add.s32 	%r15, %r285, 64;
	setp.lt.u32 	%p19, %r285, 448;
	mov.u32 	%r285, %r15;
	@%p19 bra 	$L__BB0_114;
	bra.uni 	$L__BB0_24;

}
	// .globl	_Z10key_testerIjjLi0ELi8EEvPT_PT0_m
.visible .entry _Z10key_testerIjjLi0ELi8EEvPT_PT0_m(
	.param .u64 .ptr .align 1 _Z10key_testerIjjLi0ELi8EEvPT_PT0_m_param_0,
	.param .u64 .ptr .align 1 _Z10key_testerIjjLi0ELi8EEvPT_PT0_m_param_1,
	.param .u64 _Z10key_testerIjjLi0ELi8EEvPT_PT0_m_param_2
)
{
	.reg .pred 	%p<25>;
	.reg .b32 	%r<31>;
	.reg .b64 	%rd<151>;

	ld.param.u64 	%rd20, [_Z10key_testerIjjLi0ELi8EEvPT_PT0_m_param_0];
	ld.param.u64 	%rd21, [_Z10key_testerIjjLi0ELi8EEvPT_PT0_m_param_1];
	ld.param.u64 	%rd19, [_Z10key_testerIjjLi0ELi8EEvPT_PT0_m_param_2];
	cvta.to.global.u64 	%rd1, %rd21;
	cvta.to.global.u64 	%rd2, %rd20;
	setp.eq.s64 	%p1, %rd19, 0;
	@%p1 bra 	$L__BB1_41;
	and.b64  	%rd3, %rd19, 7;
	setp.lt.u64 	%p2, %rd19, 8;
	mov.b64 	%rd149, 0;
	@%p2 bra 	$L__BB1_20;
	and.b64  	%rd149, %rd19, -8;
	add.s64 	%rd146, %rd1, 16;
	add.s64 	%rd145, %rd2, 16;
	mov.u64 	%rd147, %rd149;
$L__BB1_3:
	.pragma "nounroll";
	ld.global.u8 	%r1, [%rd145+-16];
	st.global.u32 	[%rd146+-16], %r1;
	ld.global.u8 	%r2, [%rd145+-16];
	setp.eq.s32 	%p3, %r1, %r2;
	@%p3 bra 	$L__BB1_5;
	mov.u64 	%rd23, $str$3;
	cvta.global.u64 	%rd24, %rd23;
	mov.u64 	%rd25, $str$1;
	cvta.global.u64 	%rd26, %rd25;
	mov.u64 	%rd27, __unnamed_2;
	cvta.global.u64 	%rd28, %rd27;
	{ // callseq 8, 0
	.param .b64 param0;
	st.param.b64 	[param0], %rd24;
	.param .b64 param1;
	st.param.b64 	[param1], %rd26;
	.param .b32 param2;
	st.param.b32 	[param2], 341;
	.param .b64 param3;
	st.param.b64 	[param3], %rd28;
	.param .b64 param4;
	st.param.b64 	[param4], 1;
	call.uni 
	__assertfail, 
	(
	param0, 
	param1, 
	param2, 
	param3, 
	param4
	);
	} // callseq 8
$L__BB1_5:
	ld.global.u8 	%r3, [%rd145+-12];
	st.global.u32 	[%rd146+-12], %r3;
	ld.global.u8 	%r4, [%rd145+-12];
	setp.eq.s32 	%p4, %r3, %r4;
	@%p4 bra 	$L__BB1_7;
	mov.u64 	%rd29, $str$3;
	cvta.global.u64 	%rd30, %rd29;
	mov.u64 	%rd31, $str$1;
	cvta.global.u64 	%rd32, %rd31;
	mov.u64 	%rd33, __unnamed_2;
	cvta.global.u64 	%rd34, %rd33;
	{ // callseq 9, 0
	.param .b64 param0;
	st.param.b64 	[param0], %rd30;
	.param .b64 param1;
	st.param.b64 	[param1], %rd32;
	.param .b32 param2;
	st.param.b32 	[param2], 341;
	.param .b64 param3;
	st.param.b64 	[param3], %rd34;
	.param .b64 param4;
	st.param.b64 	[param4], 1;
	call.uni 
	__assertfail, 
	(
	param0, 
	param1, 
	param2, 
	param3, 
	param4
	);
	} // callseq 9
$L__BB1_7:
	ld.global.u8 	%r5, [%rd145+-8];
	st.global.u32 	[%rd146+-8], %r5;
	ld.global.u8 	%r6, [%rd145+-8];
	setp.eq.s32 	%p5, %r5, %r6;
	@%p5 bra 	$L__BB1_9;
	mov.u64 	%rd35, $str$3;
	cvta.global.u64 	%rd36, %rd35;
	mov.u64 	%rd37, $str$1;
	cvta.global.u64 	%rd38, %rd37;
	mov.u64 	%rd39, __unnamed_2;
	cvta.global.u64 	%rd40, %rd39;
	{ // callseq 10, 0
	.param .b64 param0;
	st.param.b64 	[param0], %rd36;
	.param .b64 param1;
	st.param.b64 	[param1], %rd38;
	.param .b32 param2;
	st.param.b32 	[param2], 341;
	.param .b64 param3;
	st.param.b64 	[param3], %rd40;
	.param .b64 param4;
	st.param.b64 	[param4], 1;
	call.uni 
	__assertfail, 
	(
	param0, 
	param1, 
	param2, 
	param3, 
	param4
	);
	} // callseq 10
$L__BB1_9:
	ld.global.u8 	%r7, [%rd145+-4];
	st.global.u32 	[%rd146+-4], %r7;
	ld.global.u8 	%r8, [%rd145+-4];
	setp.eq.s32 	%p6, %r7, %r8;
	@%p6 bra 	$L__BB1_11;
	mov.u64 	%rd41, $str$3;
	cvta.global.u64 	%rd42, %rd41;
	mov.u64 	%rd43, $str$1;
	cvta.global.u64 	%rd44, %rd43;
	mov.u64 	%rd45, __unnamed_2;
	cvta.global.u64 	%rd46, %rd45;
	{ // callseq 11, 0
	.param .b64 param0;
	st.param.b64 	[param0], %rd42;
	.param .b64 param1;
	st.param.b64 	[param1], %rd44;
	.param .b32 param2;
	st.param.b32 	[param2], 341;
	.param .b64 param3;
	st.param.b64 	[param3], %rd46;
	.param .b64 param4;
	st.param.b64 	[param4], 1;
	call.uni 
	__assertfail, 
	(
	param0, 
	param1, 
	param2, 
	param3, 
	param4
	);
	} // callseq 11
$L__BB1_11:
	ld.global.u8 	%r9, [%rd145];
	st.global.u32 	[%rd146], %r9;
	ld.global.u8 	%r10, [%rd145];
	setp.eq.s32 	%p7, %r9, %r10;
	@%p7 bra 	$L__BB1_13;
	mov.u64 	%rd47, $str$3;
	cvta.global.u64 	%rd48, %rd47;
	mov.u64 	%rd49, $str$1;
	cvta.global.u64 	%rd50, %rd49;
	mov.u64 	%rd51, __unnamed_2;
	cvta.global.u64 	%rd52, %rd51;
	{ // callseq 12, 0
	.param .b64 param0;
	st.param.b64 	[param0], %rd48;
	.param .b64 param1;
	st.param.b64 	[param1], %rd50;
	.param .b32 param2;
	st.param.b32 	[param2], 341;
	.param .b64 param3;
	st.param.b64 	[param3], %rd52;
	.param .b64 param4;
	st.param.b64 	[param4], 1;
	call.uni 
	__assertfail, 
	(
	param0, 
	param1, 
	param2, 
	param3, 
	param4
	);
	} // callseq 12
$L__BB1_13:
	ld.global.u8 	%r11, [%rd145+4];
	st.global.u32 	[%rd146+4], %r11;
	ld.global.u8 	%r12, [%rd145+4];
	setp.eq.s32 	%p8, %r11, %r12;
	@%p8 bra 	$L__BB1_15;
	mov.u64 	%rd53, $str$3;
	cvta.global.u64 	%rd54, %rd53;
	mov.u64 	%rd55, $str$1;
	cvta.global.u64 	%rd56, %rd55;
	mov.u64 	%rd57, __unnamed_2;
	cvta.global.u64 	%rd58, %rd57;
	{ // callseq 13, 0
	.param .b64 param0;
	st.param.b64 	[param0], %rd54;
	.param .b64 param1;
	st.param.b64 	[param1], %rd56;
	.param .b32 param2;
	st.param.b32 	[param2], 341;
	.param .b64 param3;
	st.param.b64 	[param3], %rd58;
	.param .b64 param4;
	st.param.b64 	[param4], 1;
	call.uni 
	__assertfail, 
	(
	param0, 
	param1, 
	param2, 
	param3, 
	param4
	);
	} // callseq 13
$L__BB1_15:
	ld.global.u8 	%r13, [%rd145+8];
	st.global.u32 	[%rd146+8], %r13;
	ld.global.u8 	%r14, [%rd145+8];
	setp.eq.s32 	%p9, %r13, %r14;
	@%p9 bra 	$L__BB1_17;
	mov.u64 	%rd59, $str$3;
	cvta.global.u64 	%rd60, %rd59;
	mov.u64 	%rd61, $str$1;
	cvta.global.u64 	%rd62, %rd61;
	mov.u64 	%rd63, __unnamed_2;
	cvta.global.u64 	%rd64, %rd63;
	{ // callseq 14, 0
	.param .b64 param0;
	st.param.b64 	[param0], %rd60;
	.param .b64 param1;
	st.param.b64 	[param1], %rd62;
	.param .b32 param2;
	st.param.b32 	[param2], 341;
	.param .b64 param3;
	st.param.b64 	[param3], %rd64;
	.param .b64 param4;
	st.param.b64 	[param4], 1;
	call.uni 
	__assertfail, 
	(
	param0, 
	param1, 
	param2, 
	param3, 
	param4
	);
	} // callseq 14
$L__BB1_17:
	ld.global.u8 	%r15, [%rd145+12];
	st.global.u32 	[%rd146+12], %r15;
	ld.global.u8 	%r16, [%rd145+12];
	setp.eq.s32 	%p10, %r15, %r16;
	@%p10 bra 	$L__BB1_19;
	mov.u64 	%rd65, $str$3;
	cvta.global.u64 	%rd66, %rd65;
	mov.u64 	%rd67, $str$1;
	cvta.global.u64 	%rd68, %rd67;
	mov.u64 	%rd69, __unnamed_2;
	cvta.global.u64 	%rd70, %rd69;
	{ // callseq 15, 0
	.param .b64 param0;
	st.param.b64 	[param0], %rd66;
	.param .b64 param1;
	st.param.b64 	[param1], %rd68;
	.param .b32 param2;
	st.param.b32 	[param2], 341;
	.param .b64 param3;
	st.param.b64 	[param3], %rd70;
	.param .b64 param4;
	st.param.b64 	[param4], 1;
	call.uni 
	__assertfail, 
	(
	param0, 
	param1, 
	param2, 
	param3, 
	param4
	);
	} // callseq 15
$L__BB1_19:
	add.s64 	%rd147, %rd147, -8;
	add.s64 	%rd146, %rd146, 32;
	add.s64 	%rd145, %rd145, 32;
	setp.ne.s64 	%p11, %rd147, 0;
	@%p11 bra 	$L__BB1_3;
$L__BB1_20:
	setp.eq.s64 	%p12, %rd3, 0;
	@%p12 bra 	$L__BB1_41;
	and.b64  	%rd14, %rd19, 3;
	setp.lt.u64 	%p13, %rd3, 4;
	@%p13 bra 	$L__BB1_31;
	shl.b64 	%rd71, %rd149, 2;
	add.s64 	%rd72, %rd2, %rd71;
	ld.global.u8 	%r17, [%rd72];
	add.s64 	%rd73, %rd1, %rd71;
	st.global.u32 	[%rd73], %r17;
	ld.global.u8 	%r18, [%rd72];
	setp.eq.s32 	%p14, %r17, %r18;
	@%p14 bra 	$L__BB1_24;
	mov.u64 	%rd74, $str$3;
	cvta.global.u64 	%rd75, %rd74;
	mov.u64 	%rd76, $str$1;
	cvta.global.u64 	%rd77, %rd76;
	mov.u64 	%rd78, __unnamed_2;
	cvta.global.u64 	%rd79, %rd78;
	{ // callseq 16, 0
	.param .b64 param0;
	st.param.b64 	[param0], %rd75;
	.param .b64 param1;
	st.param.b64 	[param1], %rd77;
	.param .b32 param2;
	st.param.b32 	[param2], 341;
	.param .b64 param3;
	st.param.b64 	[param3], %rd79;
	.param .b64 param4;
	st.param.b64 	[param4], 1;
	call.uni 
	__assertfail, 
	(
	param0, 
	param1, 
	param2, 
	param3, 
	param4
	);
	} // callseq 16
$L__BB1_24:
	add.s64 	%rd81, %rd71, 4;
	and.b64  	%rd82, %rd81, 17179869180;
	add.s64 	%rd83, %rd2, %rd82;
	ld.global.u8 	%r19, [%rd83];
	add.s64 	%rd84, %rd1, %rd82;
	st.global.u32 	[%rd84], %r19;
	ld.global.u8 	%r20, [%rd83];
	setp.eq.s32 	%p15, %r19, %r20;
	@%p15 bra 	$L__BB1_26;
	mov.u64 	%rd85, $str$3;
	cvta.global.u64 	%rd86, %rd85;
	mov.u64 	%rd87, $str$1;
	cvta.global.u64 	%rd88, %rd87;
	mov.u64 	%rd89, __unnamed_2;
	cvta.global.u64 	%rd90, %rd89;
	{ // callseq 17, 0
	.param .b64 param0;
	st.param.b64 	[param0], %rd86;
	.param .b64 param1;
	st.param.b64 	[param1], %rd88;
	.param .b32 param2;
	st.param.b32 	[param2], 341;
	.param .b64 param3;
	st.param.b64 	[param3], %rd90;
	.param .b64 param4;
	st.param.b64 	[param4], 1;
	call.uni 
	__assertfail, 
	(
	param0, 
	param1, 
	param2, 
	param3, 
	param4
	);
	} // callseq 17
$L__BB1_26:
	add.s64 	%rd92, %rd71, 8;
	and.b64  	%rd93, %rd92, 17179869180;
	add.s64 	%rd94, %rd2, %rd93;
	ld.global.u8 	%r21, [%rd94];
	add.s64 	%rd95, %rd1, %rd93;
	st.global.u32 	[%rd95], %r21;
	ld.global.u8 	%r22, [%rd94];
	setp.eq.s32 	%p16, %r21, %r22;
	@%p16 bra 	$L__BB1_28;
	mov.u64 	%rd96, $str$3;
	cvta.global.u64 	%rd97, %rd96;
	mov.u64 	%rd98, $str$1;
	cvta.global.u64 	%rd99, %rd98;
	mov.u64 	%rd100, __unnamed_2;
	cvta.global.u64 	%rd101, %rd100;
	{ // callseq 18, 0
	.param .b64 param0;
	st.param.b64 	[param0], %rd97;
	.param .b64 param1;
	st.param.b64 	[param1], %rd99;
	.param .b32 param2;
	st.param.b32 	[param2], 341;
	.param .b64 param3;
	st.param.b64 	[param3], %rd101;
	.param .b64 param4;
	st.param.b64 	[param4], 1;
	call.uni 
	__assertfail, 
	(
	param0, 
	param1, 
	param2, 
	param3, 
	param4
	);
	} // callseq 18
$L__BB1_28:
	add.s64 	%rd103, %rd71, 12;
	and.b64  	%rd104, %rd103, 17179869180;
	add.s64 	%rd105, %rd2, %rd104;
	ld.global.u8 	%r23, [%rd105];
	add.s64 	%rd106, %rd1, %rd104;
	st.global.u32 	[%rd106], %r23;
	ld.global.u8 	%r24, [%rd105];
	setp.eq.s32 	%p17, %r23, %r24;
	@%p17 bra 	$L__BB1_30;
	mov.u64 	%rd107, $str$3;
	cvta.global.u64 	%rd108, %rd107;
	mov.u64 	%rd109, $str$1;
	cvta.global.u64 	%rd110, %rd109;
	mov.u64 	%rd111, __unnamed_2;
	cvta.global.u64 	%rd112, %rd111;
	{ // callseq 19, 0
	.param .b64 param0;
	st.param.b64 	[param0], %rd108;
	.param .b64 param1;
	st.param.b64 	[param1], %rd110;
	.param .b32 param2;
	st.param.b32 	[param2], 341;
	.param .b64 param3;
	st.param.b64 	[param3], %rd112;
	.param .b64 param4;
	st.param.b64 	[param4], 1;
	call.uni 
	__assertfail, 
	(
	param0, 
	param1, 
	param2, 
	param3, 
	param4
	);
	} // callseq 19
$L__BB1_30:
	add.s64 	%rd113, %rd149, 4;
	and.b64  	%rd149, %rd113, 4294967295;
$L__BB1_31:
	setp.eq.s64 	%p18, %rd14, 0;
	@%p18 bra 	$L__BB1_41;
	setp.eq.s64 	%p19, %rd14, 1;
	@%p19 bra 	$L__BB1_38;
	shl.b64 	%rd114, %rd149, 2;
	add.s64 	%rd115, %rd2, %rd114;
	ld.global.u8 	%r25, [%rd115];
	add.s64 	%rd116, %rd1, %rd114;
	st.global.u32 	[%rd116], %r25;
	ld.global.u8 	%r26, [%rd115];
	setp.eq.s32 	%p20, %r25, %r26;
	@%p20 bra 	$L__BB1_35;
	mov.u64 	%rd117, $str$3;
	cvta.global.u64 	%rd118, %rd117;
	mov.u64 	%rd119, $str$1;
	cvta.global.u64 	%rd120, %rd119;
	mov.u64 	%rd121, __unnamed_2;
	cvta.global.u64 	%rd122, %rd121;
	{ // callseq 20, 0
	.param .b64 param0;
	st.param.b64 	[param0], %rd118;
	.param .b64 param1;
	st.param.b64 	[param1], %rd120;
	.param .b32 param2;
	st.param.b32 	[param2], 341;
	.param .b64 param3;
	st.param.b64 	[param3], %rd122;
	.param .b64 param4;
	st.param.b64 	[param4], 1;
	call.uni 
	__assertfail, 
	(
	param0, 
	param1, 
	param2, 
	param3, 
	param4
	);
	} // callseq 20
$L__BB1_35:
	add.s64 	%rd124, %rd114, 4;
	and.b64  	%rd125, %rd124, 17179869180;
	add.s64 	%rd126, %rd2, %rd125;
	ld.global.u8 	%r27, [%rd126];
	add.s64 	%rd127, %rd1, %rd125;
	st.global.u32 	[%rd127], %r27;
	ld.global.u8 	%r28, [%rd126];
	setp.eq.s32 	%p21, %r27, %r28;
	@%p21 bra 	$L__BB1_37;
	mov.u64 	%rd128, $str$3;
	cvta.global.u64 	%rd129, %rd128;
	mov.u64 	%rd130, $str$1;
	cvta.global.u64 	%rd131, %rd130;
	mov.u64 	%rd132, __unnamed_2;
	cvta.global.u64 	%rd133, %rd132;
	{ // callseq 21, 0
	.param .b64 param0;
	st.param.b64 	[param0], %rd129;
	.param .b64 param1;
	st.param.b64 	[param1], %rd131;
	.param .b32 param2;
	st.param.b32 	[param2], 341;
	.param .b64 param3;
	st.param.b64 	[param3], %rd133;
	.param .b64 param4;
	st.param.b64 	[param4], 1;
	call.uni 
	__assertfail, 
	(
	param0, 
	param1, 
	param2, 
	param3, 
	param4
	);
	} // callseq 21
$L__BB1_37:
	add.s64 	%rd134, %rd149, 2;
	and.b64  	%rd149, %rd134, 4294967295;
$L__BB1_38:
	and.b64  	%rd135, %rd19, 1;
	setp.eq.b64 	%p22, %rd135, 1;
	not.pred 	%p23, %p22;
	@%p23 bra 	$L__BB1_41;
	shl.b64 	%rd136, %rd149, 2;
	add.s64 	%rd137, %rd2, %rd136;
	ld.global.u8 	%r29, [%rd137];
	add.s64 	%rd138, %rd1, %rd136;
	st.global.u32 	[%rd138], %r29;
	ld.global.u8 	%r30, [%rd137];
	setp.eq.s32 	%p24, %r29, %r30;
	@%p24 bra 	$L__BB1_41;
	mov.u64 	%rd139, $str$3;
	cvta.global.u64 	%rd140, %rd139;
	mov.u64 	%rd141, $str$1;
	cvta.global.u64 	%rd142, %rd141;
	mov.u64 	%rd143, __unnamed_2;
	cvta.global.u64 	%rd144, %rd143;
	{ // callseq 22, 0
	.param .b64 param0;
	st.param.b64 	[param0], %rd140;
	.param .b64 param1;
	st.param.b64 	[param1], %rd142;
	.param .b32 param2;
	st.param.b32 	[param2], 341;
	.param .b64 param3;
	st.param.b64 	[param3], %rd144;
	.param .b64 param4;
	st.param.b64 	[param4], 1;
	call.uni 
	__assertfail, 
	(
	param0, 
	param1, 
	param2, 
	param3, 
	param4
	);
	} // callseq 22
$L__BB1_41:
	ret;

}


// ===== COMPILED SASS (sm_100) =====

	.target	sm_100

	.elftype	@"ET_EXEC"


//--------------------- .note.nv.tkinfo           --------------------------
	.section	.note.nv.tkinfo,"",@"SHT_NOTE"
	.sectionflags	@"SHF_NOTE_NV_TKINFO"
	.tkinfo
        /*0018*/ 	.word	0x00000002
        /*0030*/ 	.string	""
        /*0030*/ 	.string	"ptxas"
        /*0030*/ 	.string	"Cuda compilation tools, release 13.0, V13.0.88"
        /*0030*/ 	.string	"Build cuda_13.0.r13.0/compiler.36424714_0"
        /*0030*/ 	.string	"-arch sm_100 -m 64 "



//--------------------- .note.nv.cuinfo           --------------------------
	.section	.note.nv.cuinfo,"",@"SHT_NOTE"
	.sectionflags	@"SHF_NOTE_NV_CUINFO"
        /*0018*/ 	.short	0x0002
        /*001a*/ 	.short	0x0064
        /*001c*/ 	.short	0x0082
	.zero		2


//--------------------- .nv.info                  --------------------------
	.section	.nv.info,"",@"SHT_CUDA_INFO"
	.align	4


	//----- nvinfo : EIATTR_REGCOUNT
	.align		4
        /*0000*/ 	.byte	0x04, 0x2f
        /*0002*/ 	.short	(.L_6 - .L_5)
	.align		4
.L_5:
        /*0004*/ 	.word	index@(_Z9partitionIjjjjLi64ELi8ELi4ELi0ELi8EEvPT_mPvS2_S2_)
        /*0008*/ 	.word	0x00000025


	//----- nvinfo : EIATTR_FRAME_SIZE
	.align		4
.L_6:
        /*000c*/ 	.byte	0x04, 0x11
        /*000e*/ 	.short	(.L_8 - .L_7)
	.align		4
.L_7:
        /*0010*/ 	.word	index@($__internal_0_$__cuda_sm20_div_u64)
        /*0014*/ 	.word	0x00000040


	//----- nvinfo : EIATTR_FRAME_SIZE
	.align		4
.L_8:
        /*0018*/ 	.byte	0x04, 0x11
        /*001a*/ 	.short	(.L_10 - .L_9)
	.align		4
.L_9:
        /*001c*/ 	.word	index@(_Z9partitionIjjjjLi64ELi8ELi4ELi0ELi8EEvPT_mPvS2_S2_)
        /*0020*/ 	.word	0x00000040


	//----- nvinfo : EIATTR_REGCOUNT
	.align		4
.L_10:
        /*0024*/ 	.byte	0x04, 0x2f
        /*0026*/ 	.short	(.L_12 - .L_11)
	.align		4
.L_11:
        /*0028*/ 	.word	index@(_Z10key_testerIjjLi0ELi8EEvPT_PT0_m)
        /*002c*/ 	.word	0x0000001d


	//----- nvinfo : EIATTR_FRAME_SIZE
	.align		4
.L_12:
        /*0030*/ 	.byte	0x04, 0x11
        /*0032*/ 	.short	(.L_14 - .L_13)
	.align		4
.L_13:
        /*0034*/ 	.word	index@(_Z10key_testerIjjLi0ELi8EEvPT_PT0_m)
        /*0038*/ 	.word	0x00000000


	//----- nvinfo : EIATTR_MIN_STACK_SIZE
	.align		4
.L_14:
        /*003c*/ 	.byte	0x04, 0x12
        /*003e*/ 	.short	(.L_16 - .L_15)
	.align		4
.L_15:
        /*0040*/ 	.word	index@(_Z10key_testerIjjLi0ELi8EEvPT_PT0_m)
        /*0044*/ 	.word	0x00000000


	//----- nvinfo : EIATTR_MIN_STACK_SIZE
	.align		4
.L_16:
        /*0048*/ 	.byte	0x04, 0x12
        /*004a*/ 	.short	(.L_18 - .L_17)
	.align		4
.L_17:
        /*004c*/ 	.word	index@(_Z9partitionIjjjjLi64ELi8ELi4ELi0ELi8EEvPT_mPvS2_S2_)
        /*0050*/ 	.word	0x00000040
.L_18:


//--------------------- .nv.compat                --------------------------
	.section	.nv.compat,"",@"SHT_CUDA_COMPAT_INFO"
	.align	4
        /*0000*/ 	.byte	0x02, 0x09, 0x00, 0x00, 0x02, 0x02, 0x01, 0x00, 0x02, 0x05, 0x05, 0x00, 0x03, 0x07, 0x01, 0x01
        /*0010*/ 	.byte	0x02, 0x03, 0x00, 0x00, 0x02, 0x06, 0x01, 0x00, 0x04, 0x0b, 0x08, 0x00, 0x09, 0x00, 0x00, 0x00
        /*0020*/ 	.byte	0x00, 0x00, 0x00, 0x00


//--------------------- .nv.info._Z10key_testerIjjLi0ELi8EEvPT_PT0_m --------------------------
	.section	.nv.info._Z10key_testerIjjLi0ELi8EEvPT_PT0_m,"",@"SHT_CUDA_INFO"
	.sectionflags	@""
	.align	4


	//----- nvinfo : EIATTR_CUDA_API_VERSION
	.align		4
        /*0000*/ 	.byte	0x04, 0x37
        /*0002*/ 	.short	(.L_20 - .L_19)
.L_19:
        /*0004*/ 	.word	0x00000082


	//----- nvinfo : EIATTR_KPARAM_INFO
	.align		4
.L_20:
        /*0008*/ 	.byte	0x04, 0x17
        /*000a*/ 	.short	(.L_22 - .L_21)
.L_21:
        /*000c*/ 	.word	0x00000000
        /*0010*/ 	.short	0x0002
        /*0012*/ 	.short	0x0010
        /*0014*/ 	.byte	0x00, 0xf0, 0x21, 0x00


	//----- nvinfo : EIATTR_KPARAM_INFO
	.align		4
.L_22:
        /*0018*/ 	.byte	0x04, 0x17
        /*001a*/ 	.short	(.L_24 - .L_23)
.L_23:
        /*001c*/ 	.word	0x00000000
        /*0020*/ 	.short	0x0001
        /*0022*/ 	.short	0x0008
        /*0024*/ 	.byte	0x00, 0xf5, 0x21, 0x00


	//----- nvinfo : EIATTR_KPARAM_INFO
	.align		4
.L_24:
        /*0028*/ 	.byte	0x04, 0x17
        /*002a*/ 	.short	(.L_26 - .L_25)
.L_25:
        /*002c*/ 	.word	0x00000000
        /*0030*/ 	.short	0x0000
        /*0032*/ 	.short	0x0000
        /*0034*/ 	.byte	0x00, 0xf5, 0x21, 0x00


	//----- nvinfo : EIATTR_SPARSE_MMA_MASK
	.align		4
.L_26:
        /*0038*/ 	.byte	0x03, 0x50
        /*003a*/ 	.short	0x0000


	//----- nvinfo : EIATTR_MAXREG_COUNT
	.align		4
        /*003c*/ 	.byte	0x03, 0x1b
        /*003e*/ 	.short	0x00ff


	//----- nvinfo : EIATTR_EXTERNS
	.align		4
        /*0040*/ 	.byte	0x04, 0x0f
        /*0042*/ 	.short	(.L_28 - .L_27)


	//   ....[0]....
	.align		4
.L_27:
        /*0044*/ 	.word	index@(__assertfail)


	//----- nvinfo : EIATTR_MERCURY_ISA_VERSION
	.align		4
.L_28:
        /*0048*/ 	.byte	0x03, 0x5f
        /*004a*/ 	.short	0x0101


	//----- nvinfo : EIATTR_VRC_CTA_INIT_COUNT
	.align		4
        /*004c*/ 	.byte	0x02, 0x4a
	.zero		1
	.zero		1


	//----- nvinfo : EIATTR_SYSCALL_OFFSETS
	.align		4
        /*0050*/ 	.byte	0x04, 0x46
        /*0052*/ 	.short	(.L_30 - .L_29)


	//   ....[0]....
.L_29:
        /*0054*/ 	.word	0x00000350


	//   ....[1]....
        /*0058*/ 	.word	0x000004c0


	//   ....[2]....
        /*005c*/ 	.word	0x00000630


	//   ....[3]....
        /*0060*/ 	.word	0x000007a0


	//   ....[4]....
        /*0064*/ 	.word	0x00000910


	//   ....[5]....
        /*0068*/ 	.word	0x00000a80


	//   ....[6]....
        /*006c*/ 	.word	0x00000bf0


	//   ....[7]....
        /*0070*/ 	.word	0x00000d60


	//   ....[8]....
        /*0074*/ 	.word	0x00001020


	//   ....[9]....
        /*0078*/ 	.word	0x00001200


	//   ....[10]....
        /*007c*/ 	.word	0x000013e0


	//   ....[11]....
        /*0080*/ 	.word	0x000015c0


	//   ....[12]....
        /*0084*/ 	.word	0x00001800


	//   ....[13]....
        /*0088*/ 	.word	0x000019e0


	//   ....[14]....
        /*008c*/ 	.word	0x00001c10


	//----- nvinfo : EIATTR_EXIT_INSTR_OFFSETS
	.align		4
.L_30:
        /*0090*/ 	.byte	0x04, 0x1c
        /*0092*/ 	.short	(.L_32 - .L_31)


	//   ....[0]....
.L_31:
        /*0094*/ 	.word	0x00000040


	//   ....[1]....
        /*0098*/ 	.word	0x00000e10


	//   ....[2]....
        /*009c*/ 	.word	0x00001610


	//   ....[3]....
        /*00a0*/ 	.word	0x00001a50


	//   ....[4]....
        /*00a4*/ 	.word	0x00001b10


	//   ....[5]....
        /*00a8*/ 	.word	0x00001c20


	//----- nvinfo : EIATTR_CRS_STACK_SIZE
	.align		4
.L_32:
        /*00ac*/ 	.byte	0x04, 0x1e
        /*00ae*/ 	.short	(.L_34 - .L_33)
.L_33:
        /*00b0*/ 	.word	0x00000000


	//----- nvinfo : EIATTR_CBANK_PARAM_SIZE
	.align		4
.L_34:
        /*00b4*/ 	.byte	0x03, 0x19
        /*00b6*/ 	.short	0x0018


	//----- nvinfo : EIATTR_PARAM_CBANK
	.align		4
        /*00b8*/ 	.byte	0x04, 0x0a
        /*00ba*/ 	.short	(.L_36 - .L_35)
	.align		4
.L_35:
        /*00bc*/ 	.word	index@(.nv.constant0._Z10key_testerIjjLi0ELi8EEvPT_PT0_m)
        /*00c0*/ 	.short	0x0380
        /*00c2*/ 	.short	0x0018


	//----- nvinfo : EIATTR_SW_WAR
	.align		4
.L_36:
        /*00c4*/ 	.byte	0x04, 0x36
        /*00c6*/ 	.short	(.L_38 - .L_37)
.L_37:
        /*00c8*/ 	.word	0x00000008
.L_38:


//--------------------- .nv.info._Z9partitionIjjjjLi64ELi8ELi4ELi0ELi8EEvPT_mPvS2_S2_ --------------------------
	.section	.nv.info._Z9partitionIjjjjLi64ELi8ELi4ELi0ELi8EEvPT_mPvS2_S2_,"",@"SHT_CUDA_INFO"
	.sectionflags	@""
	.align	4


	//----- nvinfo : EIATTR_CUDA_API_VERSION
	.align		4
        /*0000*/ 	.byte	0x04, 0x37
        /*0002*/ 	.short	(.L_40 - .L_39)
.L_39:
        /*0004*/ 	.word	0x00000082


	//----- nvinfo : EIATTR_KPARAM_INFO
	.align		4
.L_40:
        /*0008*/ 	.byte	0x04, 0x17
        /*000a*/ 	.short	(.L_42 - .L_41)
.L_41:
        /*000c*/ 	.word	0x00000000
        /*0010*/ 	.short	0x0004
        /*0012*/ 	.short	0x0020
        /*0014*/ 	.byte	0x00, 0xf5, 0x21, 0x00


	//----- nvinfo : EIATTR_KPARAM_INFO
	.align		4
.L_42:
        /*0018*/ 	.byte	0x04, 0x17
        /*001a*/ 	.short	(.L_44 - .L_43)
.L_43:
        /*001c*/ 	.word	0x00000000
        /*0020*/ 	.short	0x0003
        /*0022*/ 	.short	0x0018
        /*0024*/ 	.byte	0x00, 0xf5, 0x21, 0x00


	//----- nvinfo : EIATTR_KPARAM_INFO
	.align		4
.L_44:
        /*0028*/ 	.byte	0x04, 0x17
        /*002a*/ 	.short	(.L_46 - .L_45)
.L_45:
        /*002c*/ 	.word	0x00000000
        /*0030*/ 	.short	0x0002
        /*0032*/ 	.short	0x0010
        /*0034*/ 	.byte	0x00, 0xf5, 0x21, 0x00


	//----- nvinfo : EIATTR_KPARAM_INFO
	.align		4
.L_46:
        /*0038*/ 	.byte	0x04, 0x17
        /*003a*/ 	.short	(.L_48 - .L_47)
.L_47:
        /*003c*/ 	.word	0x00000000
        /*0040*/ 	.short	0x0001
        /*0042*/ 	.short	0x0008
        /*0044*/ 	.byte	0x00, 0xf0, 0x21, 0x00


	//----- nvinfo : EIATTR_KPARAM_INFO
	.align		4
.L_48:
        /*0048*/ 	.byte	0x04, 0x17
        /*004a*/ 	.short	(.L_50 - .L_49)
.L_49:
        /*004c*/ 	.word	0x00000000
        /*0050*/ 	.short	0x0000
        /*0052*/ 	.short	0x0000
        /*0054*/ 	.byte	0x00, 0xf5, 0x21, 0x00


	//----- nvinfo : EIATTR_SPARSE_MMA_MASK
	.align		4
.L_50:
        /*0058*/ 	.byte	0x03, 0x50
        /*005a*/ 	.short	0x0000


	//----- nvinfo : EIATTR_MAXREG_COUNT
	.align		4
        /*005c*/ 	.byte	0x03, 0x1b
        /*005e*/ 	.short	0x00ff


	//----- nvinfo : EIATTR_NUM_BARRIERS
	.align		4
        /*0060*/ 	.byte	0x02, 0x4c
        /*0062*/ 	.byte	0x01
	.zero		1


	//----- nvinfo : EIATTR_EXTERNS
	.align		4
        /*0064*/ 	.byte	0x04, 0x0f
        /*0066*/ 	.short	(.L_52 - .L_51)


	//   ....[0]....
	.align		4
.L_51:
        /*0068*/ 	.word	index@(__assertfail)


	//----- nvinfo : EIATTR_MERCURY_ISA_VERSION
	.align		4
.L_52:
        /*006c*/ 	.byte	0x03, 0x5f
        /*006e*/ 	.short	0x0101


	//----- nvinfo : EIATTR_INT_WARP_WIDE_INSTR_OFFSETS
	.align		4
        /*0070*/ 	.byte	0x04, 0x31
        /*0072*/ 	.short	(.L_54 - .L_53)


	//   ....[0]....
.L_53:
        /*0074*/ 	.word	0x00002ea0


	//   ....[1]....
        /*0078*/ 	.word	0x00002fb0


	//----- nvinfo : EIATTR_COOP_GROUP_MASK_REGIDS
	.align		4
.L_54:
        /*007c*/ 	.byte	0x04, 0x29
        /*007e*/ 	.short	(.L_56 - .L_55)


	//   ....[0]....
.L_55:
        /*0080*/ 	.word	0xffffffff


	//   ....[1]....
        /*0084*/ 	.word	0xffffffff


	//   ....[2]....
        /*0088*/ 	.word	0xffffffff


	//   ....[3]....
        /*008c*/ 	.word	0xffffffff


	//   ....[4]....
        /*0090*/ 	.word	0x0500000f


	//   ....[5]....
        /*0094*/ 	.word	0x0500000f


	//   ....[6]....
        /*0098*/ 	.word	0x0500000f


	//----- nvinfo : EIATTR_COOP_GROUP_INSTR_OFFSETS
	.align		4
.L_56:
        /*009c*/ 	.byte	0x04, 0x28
        /*009e*/ 	.short	(.L_58 - .L_57)


	//   ....[0]....
.L_57:
        /*00a0*/ 	.word	0x00001100


	//   ....[1]....
        /*00a4*/ 	.word	0x000027e0


	//   ....[2]....
        /*00a8*/ 	.word	0x00002e60


	//   ....[3]....
        /*00ac*/ 	.word	0x00003060


	//   ....[4]....
        /*00b0*/ 	.word	0x000042c0


	//   ....[5]....
        /*00b4*/ 	.word	0x00004380


	//   ....[6]....
        /*00b8*/ 	.word	0x00004440


	//----- nvinfo : EIATTR_VRC_CTA_INIT_COUNT
	.align		4
.L_58:
        /*00bc*/ 	.byte	0x02, 0x4a
	.zero		1
	.zero		1


	//----- nvinfo : EIATTR_SYSCALL_OFFSETS
	.align		4
        /*00c0*/ 	.byte	0x04, 0x46
        /*00c2*/ 	.short	(.L_60 - .L_59)


	//   ....[0]....
.L_59:
        /*00c4*/ 	.word	0x00001710


	//   ....[1]....
        /*00c8*/ 	.word	0x00001860


	//   ....[2]....
        /*00cc*/ 	.word	0x000019b0


	//   ....[3]....
        /*00d0*/ 	.word	0x00001b00


	//   ....[4]....
        /*00d4*/ 	.word	0x00001c50


	//   ....[5]....
        /*00d8*/ 	.word	0x00001da0


	//   ....[6]....
        /*00dc*/ 	.word	0x00001ef0


	//   ....[7]....
        /*00e0*/ 	.word	0x00002040


	//----- nvinfo : EIATTR_EXIT_INSTR_OFFSETS
	.align		4
.L_60:
        /*00e4*/ 	.byte	0x04, 0x1c
        /*00e6*/ 	.short	(.L_62 - .L_61)


	//   ....[0]....
.L_61:
        /*00e8*/ 	.word	0x00004230


	//----- nvinfo : EIATTR_CRS_STACK_SIZE
	.align		4
.L_62:
        /*00ec*/ 	.byte	0x04, 0x1e
        /*00ee*/ 	.short	(.L_64 - .L_63)
.L_63:
        /*00f0*/ 	.word	0x00000000


	//----- nvinfo : EIATTR_CBANK_PARAM_SIZE
	.align		4
.L_64:
        /*00f4*/ 	.byte	0x03, 0x19
        /*00f6*/ 	.short	0x0028


	//----- nvinfo : EIATTR_PARAM_CBANK
	.align		4
        /*00f8*/ 	.byte	0x04, 0x0a
        /*00fa*/ 	.short	(.L_66 - .L_65)
	.align		4
.L_65:
        /*00fc*/ 	.word	index@(.nv.constant0._Z9partitionIjjjjLi64ELi8ELi4ELi0ELi8EEvPT_mPvS2_S2_)
        /*0100*/ 	.short	0x0380
        /*0102*/ 	.short	0x0028


	//----- nvinfo : EIATTR_SW_WAR
	.align		4
.L_66:
        /*0104*/ 	.byte	0x04, 0x36
        /*0106*/ 	.short	(.L_68 - .L_67)
.L_67:
        /*0108*/ 	.word	0x00000008
.L_68:


//--------------------- .nv.callgraph             --------------------------
	.section	.nv.callgraph,"",@"SHT_CUDA_CALLGRAPH"
	.align	4
	.sectionentsize	8
	.align		4
        /*0000*/ 	.word	0x00000000
	.align		4
        /*0004*/ 	.word	0xffffffff
	.align		4
        /*0008*/ 	.word	index@(_Z10key_testerIjjLi0ELi8EEvPT_PT0_m)
	.align		4
        /*000c*/ 	.word	index@(__assertfail)
	.align		4
        /*0010*/ 	.word	index@(_Z9partitionIjjjjLi64ELi8ELi4ELi0ELi8EEvPT_mPvS2_S2_)
	.align		4
        /*0014*/ 	.word	index@(__assertfail)
	.align		4
        /*0018*/ 	.word	0x00000000
	.align		4
        /*001c*/ 	.word	0xfffffffe
	.align		4
        /*0020*/ 	.word	0x00000000
	.align		4
        /*0024*/ 	.word	0xfffffffd
	.align		4
        /*0028*/ 	.word	0x00000000
	.align		4
        /*002c*/ 	.word	0xfffffffc


//--------------------- .nv.constant4             --------------------------
	.section	.nv.constant4,"a",@progbits
	.align	8
	.align		8
.nv.constant4:
        /*0000*/ 	.dword	__assertfail
	.align		8
        /*0008*/ 	.dword	__unnamed_1
	.align		8
        /*0010*/ 	.dword	__unnamed_2
	.align		8
        /*0018*/ 	.dword	$str
	.align		8
        /*0020*/ 	.dword	$str$1
	.align		8
        /*0028*/ 	.dword	$str$3


//--------------------- .text._Z10key_testerIjjLi0ELi8EEvPT_PT0_m --------------------------
	.section	.text._Z10key_testerIjjLi0ELi8EEvPT_PT0_m,"ax",@progbits
	.align	128
        .global         _Z10key_testerIjjLi0ELi8EEvPT_PT0_m
        .type           _Z10key_testerIjjLi0ELi8EEvPT_PT0_m,@function
        .size           _Z10key_testerIjjLi0ELi8EEvPT_PT0_m,(.L_x_136 - _Z10key_testerIjjLi0ELi8EEvPT_PT0_m)
        .other          _Z10key_testerIjjLi0ELi8EEvPT_PT0_m,@"STO_CUDA_ENTRY STV_DEFAULT"
_Z10key_testerIjjLi0ELi8EEvPT_PT0_m:
.text._Z10key_testerIjjLi0ELi8EEvPT_PT0_m:
[----:B------:R-:W0:Y:S01]  /*0000*/  LDC R1, c[0x0][0x37c] ;  /* 0x0000df00ff017b82 */ /* 0x000e220000000800 */
[----:B------:R-:W1:Y:S02]  /*0010*/  LDCU.64 UR8, c[0x0][0x390] ;  /* 0x00007200ff0877ac */ /* 0x000e640008000a00 */
[----:B-1----:R-:W-:-:S04]  /*0020*/  ISETP.NE.U32.AND P0, PT, RZ, UR8, PT ;  /* 0x00000008ff007c0c */ /* 0x002fc8000bf05070 */
[----:B------:R-:W-:-:S13]  /*0030*/  ISETP.NE.AND.EX P0, PT, RZ, UR9, PT, P0 ;  /* 0x00000009ff007c0c */ /* 0x000fda000bf05300 */
[----:B------:R-:W-:Y:S05]  /*0040*/  @!P0 EXIT ;  /* 0x000000000000894d */ /* 0x000fea0003800000 */
[----:B------:R-:W-:Y:S01]  /*0050*/  UISETP.GE.U32.AND UP0, UPT, UR8, 0x8, UPT ;  /* 0x000000080800788c */ /* 0x000fe2000bf06070 */
[----:B------:R-:W-:Y:S01]  /*0060*/  CS2R R24, SRZ ;  /* 0x0000000000187805 */ /* 0x000fe2000001ff00 */
[----:B------:R-:W1:Y:S02]  /*0070*/  LDCU.64 UR36, c[0x0][0x358] ;  /* 0x00006b00ff2477ac */ /* 0x000e640008000a00 */
[----:B------:R-:W-:Y:S02]  /*0080*/  UISETP.GE.U32.AND.EX UP0, UPT, UR9, URZ, UPT, UP0 ;  /* 0x000000ff0900728c */ /* 0x000fe4000bf06100 */
[----:B------:R-:W-:-:S07]  /*0090*/  ULOP3.LUT UR38, UR8, 0x7, URZ, 0xc0, !UPT ;  /* 0x0000000708267892 */ /* 0x000fce000f8ec0ff */
[----:B------:R-:W-:Y:S05]  /*00a0*/  BRA.U !UP0, `(.L_x_0) ;  /* 0x0000000d08507547 */ /* 0x000fea000b800000 */
[----:B------:R-:W2:Y:S01]  /*00b0*/  LDCU.128 UR4, c[0x0][0x380] ;  /* 0x00007000ff0477ac */ /* 0x000ea20008000c00 */
[----:B------:R-:W-:Y:S01]  /*00c0*/  BSSY.RECONVERGENT B7, `(.L_x_0) ;  /* 0x00000d2000077945 */ /* 0x000fe20003800200 */
[----:B------:R-:W3:Y:S01]  /*00d0*/  LDCU UR9, c[0x0][0x394] ;  /* 0x00007280ff0977ac */ /* 0x000ee20008000800 */
[----:B------:R-:W-:-:S06]  /*00e0*/  ULOP3.LUT UR8, UR8, 0xfffffff8, URZ, 0xc0, !UPT ;  /* 0xfffffff808087892 */ /* 0x000fcc000f8ec0ff */
[----:B------:R-:W-:Y:S02]  /*00f0*/  IMAD.U32 R25, RZ, RZ, UR8 ;  /* 0x00000008ff197e24 */ /* 0x000fe4000f8e00ff */
[----:B------:R-:W-:Y:S01]  /*0100*/  IMAD.U32 R23, RZ, RZ, UR8 ;  /* 0x00000008ff177e24 */ /* 0x000fe2000f8e00ff */
[----:B--2---:R-:W-:Y:S02]  /*0110*/  UIADD3 UR6, UP0, UPT, UR6, 0x10, URZ ;  /* 0x0000001006067890 */ /* 0x004fe4000ff1e0ff */
[----:B------:R-:W-:Y:S02]  /*0120*/  UIADD3 UR4, UP1, UPT, UR4, 0x10, URZ ;  /* 0x0000001004047890 */ /* 0x000fe4000ff3e0ff */
[----:B------:R-:W-:Y:S01]  /*0130*/  UIADD3.X UR7, UPT, UPT, URZ, UR7, URZ, UP0, !UPT ;  /* 0x00000007ff077290 */ /* 0x000fe200087fe4ff */
[----:B---3--:R-:W-:Y:S01]  /*0140*/  IMAD.U32 R24, RZ, RZ, UR9 ;  /* 0x00000009ff187e24 */ /* 0x008fe2000f8e00ff */
[----:B------:R-:W-:Y:S01]  /*0150*/  UIADD3.X UR5, UPT, UPT, URZ, UR5, URZ, UP1, !UPT ;  /* 0x00000005ff057290 */ /* 0x000fe20008ffe4ff */
[----:B------:R-:W-:-:S02]  /*0160*/  IMAD.U32 R22, RZ, RZ, UR9 ;  /* 0x00000009ff167e24 */ /* 0x000fc4000f8e00ff */
[----:B------:R-:W-:Y:S01]  /*0170*/  IMAD.U32 R18, RZ, RZ, UR6 ;  /* 0x00000006ff127e24 */ /* 0x000fe2000f8e00ff */
[----:B------:R-:W-:Y:S01]  /*0180*/  MOV R19, UR7 ;  /* 0x0000000700137c02 */ /* 0x000fe20008000f00 */
[----:B------:R-:W-:Y:S02]  /*0190*/  IMAD.U32 R16, RZ, RZ, UR4 ;  /* 0x00000004ff107e24 */ /* 0x000fe4000f8e00ff */
[----:B------:R-:W-:-:S07]  /*01a0*/  IMAD.U32 R17, RZ, RZ, UR5 ;  /* 0x00000005ff117e24 */ /* 0x000fce000f8e00ff */
.L_x_17:
[----:B-1----:R-:W2:Y:S01]  /*01b0*/  LDG.E.U8 R3, desc[UR36][R16.64+-0x10] ;  /* 0xfffff02410037981 */ /* 0x002ea2000c1e1100 */
[----:B------:R-:W-:-:S04]  /*01c0*/  IADD3 R23, P0, PT, R23, -0x8, RZ ;  /* 0xfffffff817177810 */ /* 0x000fc80007f1e0ff */
[----:B------:R-:W-:Y:S01]  /*01d0*/  IADD3.X R22, PT, PT, R22, -0x1, RZ, P0, !PT ;  /* 0xffffffff16167810 */ /* 0x000fe200007fe4ff */
[----:B--2---:R1:W-:Y:S04]  /*01e0*/  STG.E desc[UR36][R18.64+-0x10], R3 ;  /* 0xfffff00312007986 */ /* 0x0043e8000c101924 */
[----:B------:R-:W2:Y:S01]  /*01f0*/  LDG.E.U8 R0, desc[UR36][R16.64+-0x10] ;  /* 0xfffff02410007981 */ /* 0x000ea2000c1e1100 */
[----:B------:R-:W-:Y:S01]  /*0200*/  ISETP.NE.U32.AND P0, PT, R23, RZ, PT ;  /* 0x000000ff1700720c */ /* 0x000fe20003f05070 */
[----:B------:R-:W-:Y:S03]  /*0210*/  BSSY.RECONVERGENT B6, `(.L_x_1) ;  /* 0x0000015000067945 */ /* 0x000fe60003800200 */
[----:B------:R-:W-:-:S04]  /*0220*/  ISETP.NE.AND.EX P1, PT, R22, RZ, PT, P0 ;  /* 0x000000ff1600720c */ /* 0x000fc80003f25300 */
[----:B------:R-:W-:Y:S02]  /*0230*/  P2R R26, PR, RZ, 0x2 ;  /* 0x00000002ff1a7803 */ /* 0x000fe40000000000 */
[----:B--2---:R-:W-:-:S13]  /*0240*/  ISETP.NE.AND P0, PT, R3, R0, PT ;  /* 0x000000000300720c */ /* 0x004fda0003f05270 */
[----:B-1----:R-:W-:Y:S05]  /*0250*/  @!P0 BRA `(.L_x_2) ;  /* 0x0000000000408947 */ /* 0x002fea0003800000 */
[----:B------:R-:W-:Y:S01]  /*0260*/  MOV R2, 0x0 ;  /* 0x0000000000027802 */ /* 0x000fe20000000f00 */
[----:B------:R-:W1:Y:S01]  /*0270*/  LDCU.64 UR4, c[0x4][0x28] ;  /* 0x01000500ff0477ac */ /* 0x000e620008000a00 */
[----:B------:R-:W-:Y:S02]  /*0280*/  IMAD.MOV.U32 R8, RZ, RZ, 0x155 ;  /* 0x00000155ff087424 */ /* 0x000fe400078e00ff */
[----:B------:R-:W-:Y:S01]  /*0290*/  IMAD.MOV.U32 R12, RZ, RZ, 0x1 ;  /* 0x00000001ff0c7424 */ /* 0x000fe200078e00ff */
[----:B------:R-:W2:Y:S01]  /*02a0*/  LDCU.64 UR6, c[0x4][0x20] ;  /* 0x01000400ff0677ac */ /* 0x000ea20008000a00 */
[----:B------:R-:W3:Y:S01]  /*02b0*/  LDC.64 R2, c[0x4][R2] ;  /* 0x0100000002027b82 */ /* 0x000ee20000000a00 */
[----:B------:R-:W-:Y:S01]  /*02c0*/  IMAD.MOV.U32 R13, RZ, RZ, RZ ;  /* 0x000000ffff0d7224 */ /* 0x000fe200078e00ff */
[----:B------:R-:W4:Y:S01]  /*02d0*/  LDCU.64 UR8, c[0x4][0x10] ;  /* 0x01000200ff0877ac */ /* 0x000f220008000a00 */
[----:B-1----:R-:W-:Y:S02]  /*02e0*/  IMAD.U32 R4, RZ, RZ, UR4 ;  /* 0x00000004ff047e24 */ /* 0x002fe4000f8e00ff */
[----:B------:R-:W-:-:S02]  /*02f0*/  IMAD.U32 R5, RZ, RZ, UR5 ;  /* 0x00000005ff057e24 */ /* 0x000fc4000f8e00ff */
[----:B--2---:R-:W-:Y:S02]  /*0300*/  IMAD.U32 R6, RZ, RZ, UR6 ;  /* 0x00000006ff067e24 */ /* 0x004fe4000f8e00ff */
[----:B------:R-:W-:Y:S02]  /*0310*/  IMAD.U32 R7, RZ, RZ, UR7 ;  /* 0x00000007ff077e24 */ /* 0x000fe4000f8e00ff */
[----:B----4-:R-:W-:Y:S01]  /*0320*/  IMAD.U32 R10, RZ, RZ, UR8 ;  /* 0x00000008ff0a7e24 */ /* 0x010fe2000f8e00ff */
[----:B------:R-:W-:-:S07]  /*0330*/  MOV R11, UR9 ;  /* 0x00000009000b7c02 */ /* 0x000fce0008000f00 */
[----:B------:R-:W-:-:S07]  /*0340*/  LEPC R20, `(.L_x_2) ;  /* 0x000000001014794e */ /* 0x000fce0000000000 */
[----:B0--3--:R-:W-:Y:S05]  /*0350*/  CALL.ABS.NOINC R2 ;  /* 0x0000000002007343 */ /* 0x009fea0003c00000 */
.L_x_2:
[----:B------:R-:W-:Y:S05]  /*0360*/  BSYNC.RECONVERGENT B6 ;  /* 0x0000000000067941 */ /* 0x000fea0003800200 */
.L_x_1:
[----:B------:R-:W2:Y:S04]  /*0370*/  LDG.E.U8 R3, desc[UR36][R16.64+-0xc] ;  /* 0xfffff42410037981 */ /* 0x000ea8000c1e1100 */
[----:B--2---:R1:W-:Y:S04]  /*0380*/  STG.E desc[UR36][R18.64+-0xc], R3 ;  /* 0xfffff40312007986 */ /* 0x0043e8000c101924 */
[----:B------:R-:W2:Y:S01]  /*0390*/  LDG.E.U8 R0, desc[UR36][R16.64+-0xc] ;  /* 0xfffff42410007981 */ /* 0x000ea2000c1e1100 */
[----:B------:R-:W-:Y:S01]  /*03a0*/  BSSY.RECONVERGENT B6, `(.L_x_3) ;  /* 0x0000013000067945 */ /* 0x000fe20003800200 */
[----:B--2---:R-:W-:-:S13]  /*03b0*/  ISETP.NE.AND P0, PT, R3, R0, PT ;  /* 0x000000000300720c */ /* 0x004fda0003f05270 */
[----:B-1----:R-:W-:Y:S05]  /*03c0*/  @!P0 BRA `(.L_x_4) ;  /* 0x0000000000408947 */ /* 0x002fea0003800000 */
[----:B------:R-:W-:Y:S01]  /*03d0*/  MOV R2, 0x0 ;  /* 0x0000000000027802 */ /* 0x000fe20000000f00 */
[----:B------:R-:W1:Y:S01]  /*03e0*/  LDCU.64 UR4, c[0x4][0x28] ;  /* 0x01000500ff0477ac */ /* 0x000e620008000a00 */
[----:B------:R-:W-:Y:S02]  /*03f0*/  HFMA2 R13, -RZ, RZ, 0, 0 ;  /* 0x00000000ff0d7431 */ /* 0x000fe400000001ff */
[----:B------:R-:W-:Y:S01]  /*0400*/  IMAD.MOV.U32 R8, RZ, RZ, 0x155 ;  /* 0x00000155ff087424 */ /* 0x000fe200078e00ff */
[----:B------:R-:W2:Y:S01]  /*0410*/  LDCU.64 UR6, c[0x4][0x20] ;  /* 0x01000400ff0677ac */ /* 0x000ea20008000a00 */
[----:B------:R-:W3:Y:S01]  /*0420*/  LDC.64 R2, c[0x4][R2] ;  /* 0x0100000002027b82 */ /* 0x000ee20000000a00 */
[----:B------:R-:W-:Y:S01]  /*0430*/  IMAD.MOV.U32 R12, RZ, RZ, 0x1 ;  /* 0x00000001ff0c7424 */ /* 0x000fe200078e00ff */
[----:B------:R-:W4:Y:S01]  /*0440*/  LDCU.64 UR8, c[0x4][0x10] ;  /* 0x01000200ff0877ac */ /* 0x000f220008000a00 */
[----:B-1----:R-:W-:Y:S02]  /*0450*/  IMAD.U32 R4, RZ, RZ, UR4 ;  /* 0x00000004ff047e24 */ /* 0x002fe4000f8e00ff */
[----:B------:R-:W-:Y:S01]  /*0460*/  IMAD.U32 R5, RZ, RZ, UR5 ;  /* 0x00000005ff057e24 */ /* 0x000fe2000f8e00ff */
[----:B--2---:R-:W-:Y:S01]  /*0470*/  MOV R6, UR6 ;  /* 0x0000000600067c02 */ /* 0x004fe20008000f00 */
[----:B------:R-:W-:-:S02]  /*0480*/  IMAD.U32 R7, RZ, RZ, UR7 ;  /* 0x00000007ff077e24 */ /* 0x000fc4000f8e00ff */
[----:B----4-:R-:W-:Y:S02]  /*0490*/  IMAD.U32 R10, RZ, RZ, UR8 ;  /* 0x00000008ff0a7e24 */ /* 0x010fe4000f8e00ff */
[----:B------:R-:W-:-:S07]  /*04a0*/  IMAD.U32 R11, RZ, RZ, UR9 ;  /* 0x00000009ff0b7e24 */ /* 0x000fce000f8e00ff */
[----:B------:R-:W-:-:S07]  /*04b0*/  LEPC R20, `(.L_x_4) ;  /* 0x000000001014794e */ /* 0x000fce0000000000 */
[----:B0--3--:R-:W-:Y:S05]  /*04c0*/  CALL.ABS.NOINC R2 ;  /* 0x0000000002007343 */ /* 0x009fea0003c00000 */
.L_x_4:
[----:B------:R-:W-:Y:S05]  /*04d0*/  BSYNC.RECONVERGENT B6 ;  /* 0x0000000000067941 */ /* 0x000fea0003800200 */
.L_x_3:
        /* <DEDUP_REMOVED lines=22> */
.L_x_6:
[----:B------:R-:W-:Y:S05]  /*0640*/  BSYNC.RECONVERGENT B6 ;  /* 0x0000000000067941 */ /* 0x000fea0003800200 */
.L_x_5:
        /* <DEDUP_REMOVED lines=22> */
.L_x_8:
[----:B------:R-:W-:Y:S05]  /*07b0*/  BSYNC.RECONVERGENT B6 ;  /* 0x0000000000067941 */ /* 0x000fea0003800200 */
.L_x_7:
        /* <DEDUP_REMOVED lines=22> */
.L_x_10:
[----:B------:R-:W-:Y:S05]  /*0920*/  BSYNC.RECONVERGENT B6 ;  /* 0x0000000000067941 */ /* 0x000fea0003800200 */
.L_x_9:
        /* <DEDUP_REMOVED lines=22> */
.L_x_12:
[----:B------:R-:W-:Y:S05]  /*0a90*/  BSYNC.RECONVERGENT B6 ;  /* 0x0000000000067941 */ /* 0x000fea0003800200 */
.L_x_11:
        /* <DEDUP_REMOVED lines=22> */
.L_x_14:
[----:B------:R-:W-:Y:S05]  /*0c00*/  BSYNC.RECONVERGENT B6 ;  /* 0x0000000000067941 */ /* 0x000fea0003800200 */
.L_x_13:
        /* <DEDUP_REMOVED lines=22> */
.L_x_16:
[----:B------:R-:W-:Y:S05]  /*0d70*/  BSYNC.RECONVERGENT B6 ;  /* 0x0000000000067941 */ /* 0x000fea0003800200 */
.L_x_15:
[----:B------:R-:W-:Y:S02]  /*0d80*/  ISETP.NE.AND P6, PT, R26, RZ, PT ;  /* 0x000000ff1a00720c */ /* 0x000fe40003fc5270 */
[----:B------:R-:W-:Y:S02]  /*0d90*/  IADD3 R18, P0, PT, R18, 0x20, RZ ;  /* 0x0000002012127810 */ /* 0x000fe40007f1e0ff */
[----:B------:R-:W-:-:S03]  /*0da0*/  IADD3 R16, P1, PT, R16, 0x20, RZ ;  /* 0x0000002010107810 */ /* 0x000fc60007f3e0ff */
[----:B------:R-:W-:Y:S02]  /*0db0*/  IMAD.X R19, RZ, RZ, R19, P0 ;  /* 0x000000ffff137224 */ /* 0x000fe400000e0613 */
[----:B------:R-:W-:-:S04]  /*0dc0*/  IMAD.X R17, RZ, RZ, R17, P1 ;  /* 0x000000ffff117224 */ /* 0x000fc800008e0611 */
[----:B------:R-:W-:Y:S05]  /*0dd0*/  @P6 BRA `(.L_x_17) ;  /* 0xfffffff000f46947 */ /* 0x000fea000383ffff */
[----:B------:R-:W-:Y:S05]  /*0de0*/  BSYNC.RECONVERGENT B7 ;  /* 0x0000000000077941 */ /* 0x000fea0003800200 */
.L_x_0:
[----:B------:R-:W-:-:S04]  /*0df0*/  ISETP.NE.U32.AND P0, PT, RZ, UR38, PT ;  /* 0x00000026ff007c0c */ /* 0x000fc8000bf05070 */
[----:B------:R-:W-:-:S13]  /*0e00*/  ISETP.NE.AND.EX P0, PT, RZ, RZ, PT, P0 ;  /* 0x000000ffff00720c */ /* 0x000fda0003f05300 */
[----:B-1----:R-:W-:Y:S05]  /*0e10*/  @!P0 EXIT ;  /* 0x000000000000894d */ /* 0x002fea0003800000 */
[----:B------:R-:W1:Y:S01]  /*0e20*/  LDC R16, c[0x0][0x390] ;  /* 0x0000e400ff107b82 */ /* 0x000e620000000800 */
[----:B------:R-:W-:-:S04]  /*0e30*/  UISETP.GE.U32.AND UP0, UPT, UR38, 0x4, UPT ;  /* 0x000000042600788c */ /* 0x000fc8000bf06070 */
[----:B------:R-:W-:Y:S01]  /*0e40*/  UISETP.GE.U32.AND.EX UP0, UPT, URZ, URZ, UPT, UP0 ;  /* 0x000000ffff00728c */ /* 0x000fe2000bf06100 */
[----:B-1----:R-:W-:-:S08]  /*0e50*/  LOP3.LUT R16, R16, 0x3, RZ, 0xc0, !PT ;  /* 0x0000000310107812 */ /* 0x002fd000078ec0ff */
[----:B------:R-:W-:Y:S05]  /*0e60*/  BRA.U !UP0, `(.L_x_18) ;  /* 0x0000000508e07547 */ /* 0x000fea000b800000 */
[----:B------:R-:W1:Y:S01]  /*0e70*/  LDCU.128 UR4, c[0x0][0x380] ;  /* 0x00007000ff0477ac */ /* 0x000e620008000c00 */
[C---:B------:R-:W-:Y:S01]  /*0e80*/  IMAD.SHL.U32 R17, R25.reuse, 0x4, RZ ;  /* 0x0000000419117824 */ /* 0x040fe200078e00ff */
[----:B------:R-:W-:-:S04]  /*0e90*/  SHF.L.U64.HI R24, R25, 0x2, R24 ;  /* 0x0000000219187819 */ /* 0x000fc80000010218 */
[----:B-1----:R-:W-:-:S04]  /*0ea0*/  IADD3 R2, P0, PT, R17, UR4, RZ ;  /* 0x0000000411027c10 */ /* 0x002fc8000ff1e0ff */
[----:B------:R-:W-:-:S05]  /*0eb0*/  IADD3.X R3, PT, PT, R24, UR5, RZ, P0, !PT ;  /* 0x0000000518037c10 */ /* 0x000fca00087fe4ff */
[----:B------:R-:W2:Y:S01]  /*0ec0*/  LDG.E.U8 R7, desc[UR36][R2.64] ;  /* 0x0000002402077981 */ /* 0x000ea2000c1e1100 */
[----:B------:R-:W-:-:S04]  /*0ed0*/  IADD3 R4, P0, PT, R17, UR6, RZ ;  /* 0x0000000611047c10 */ /* 0x000fc8000ff1e0ff */
[----:B------:R-:W-:-:S05]  /*0ee0*/  IADD3.X R5, PT, PT, R24, UR7, RZ, P0, !PT ;  /* 0x0000000718057c10 */ /* 0x000fca00087fe4ff */
[----:B--2---:R1:W-:Y:S04]  /*0ef0*/  STG.E desc[UR36][R4.64], R7 ;  /* 0x0000000704007986 */ /* 0x0043e8000c101924 */
[----:B------:R-:W2:Y:S02]  /*0f00*/  LDG.E.U8 R0, desc[UR36][R2.64] ;  /* 0x0000002402007981 */ /* 0x000ea4000c1e1100 */
        /* <DEDUP_REMOVED lines=18> */
.L_x_19:
[----:B------:R-:W1:Y:S01]  /*1030*/  LDCU.128 UR4, c[0x0][0x380] ;  /* 0x00007000ff0477ac */ /* 0x000e620008000c00 */
[----:B------:R-:W-:-:S04]  /*1040*/  IADD3 R4, P0, PT, R17, 0x4, RZ ;  /* 0x0000000411047810 */ /* 0x000fc80007f1e0ff */
[----:B------:R-:W-:Y:S01]  /*1050*/  LOP3.LUT R4, R4, 0xfffffffc, RZ, 0xc0, !PT ;  /* 0xfffffffc04047812 */ /* 0x000fe200078ec0ff */
[----:B------:R-:W-:-:S05]  /*1060*/  IMAD.X R0, RZ, RZ, R24, P0 ;  /* 0x000000ffff007224 */ /* 0x000fca00000e0618 */
[----:B------:R-:W-:Y:S02]  /*1070*/  LOP3.LUT R0, R0, 0x3, RZ, 0xc0, !PT ;  /* 0x0000000300007812 */ /* 0x000fe400078ec0ff */
        /* <DEDUP_REMOVED lines=20> */
[----:B------:R-:W-:Y:S01]  /*11c0*/  IMAD.U32 R7, RZ, RZ, UR7 ;  /* 0x00000007ff077e24 */ /* 0x000fe2000f8e00ff */
[----:B----4-:R-:W-:Y:S01]  /*11d0*/  MOV R10, UR8 ;  /* 0x00000008000a7c02 */ /* 0x010fe20008000f00 */
[----:B------:R-:W-:-:S07]  /*11e0*/  IMAD.U32 R11, RZ, RZ, UR9 ;  /* 0x00000009ff0b7e24 */ /* 0x000fce000f8e00ff */
[----:B------:R-:W-:-:S07]  /*11f0*/  LEPC R20, `(.L_x_20) ;  /* 0x000000001014794e */ /* 0x000fce0000000000 */
[----:B0--3--:R-:W-:Y:S05]  /*1200*/  CALL.ABS.NOINC R2 ;  /* 0x0000000002007343 */ /* 0x009fea0003c00000 */
.L_x_20:
        /* <DEDUP_REMOVED lines=16> */
[----:B------:R-:W-:Y:S02]  /*1310*/  HFMA2 R8, -RZ, RZ, 0, 2.0325183868408203125e-05 ;  /* 0x00000155ff087431 */ /* 0x000fe400000001ff */
[----:B------:R-:W-:Y:S01]  /*1320*/  IMAD.MOV.U32 R12, RZ, RZ, 0x1 ;  /* 0x00000001ff0c7424 */ /* 0x000fe200078e00ff */
[----:B------:R-:W2:Y:S01]  /*1330*/  LDCU.64 UR6, c[0x4][0x20] ;  /* 0x01000400ff0677ac */ /* 0x000ea20008000a00 */
[----:B------:R-:W3:Y:S01]  /*1340*/  LDC.64 R2, c[0x4][R2] ;  /* 0x0100000002027b82 */ /* 0x000ee20000000a00 */
[----:B------:R-:W-:Y:S01]  /*1350*/  IMAD.MOV.U32 R13, RZ, RZ, RZ ;  /* 0x000000ffff0d7224 */ /* 0x000fe200078e00ff */
[----:B------:R-:W4:Y:S01]  /*1360*/  LDCU.64 UR8, c[0x4][0x10] ;  /* 0x01000200ff0877ac */ /* 0x000f220008000a00 */
[----:B-1----:R-:W-:Y:S01]  /*1370*/  MOV R4, UR4 ;  /* 0x0000000400047c02 */ /* 0x002fe20008000f00 */
[----:B------:R-:W-:-:S02]  /*1380*/  IMAD.U32 R5, RZ, RZ, UR5 ;  /* 0x00000005ff057e24 */ /* 0x000fc4000f8e00ff */
[----:B--2---:R-:W-:Y:S02]  /*1390*/  IMAD.U32 R6, RZ, RZ, UR6 ;  /* 0x00000006ff067e24 */ /* 0x004fe4000f8e00ff */
[----:B------:R-:W-:Y:S02]  /*13a0*/  IMAD.U32 R7, RZ, RZ, UR7 ;  /* 0x00000007ff077e24 */ /* 0x000fe4000f8e00ff */
[----:B----4-:R-:W-:Y:S02]  /*13b0*/  IMAD.U32 R10, RZ, RZ, UR8 ;  /* 0x00000008ff0a7e24 */ /* 0x010fe4000f8e00ff */
[----:B------:R-:W-:-:S07]  /*13c0*/  IMAD.U32 R11, RZ, RZ, UR9 ;  /* 0x00000009ff0b7e24 */ /* 0x000fce000f8e00ff */
[----:B------:R-:W-:-:S07]  /*13d0*/  LEPC R20, `(.L_x_21) ;  /* 0x000000001014794e */ /* 0x000fce0000000000 */
[----:B0--3--:R-:W-:Y:S05]  /*13e0*/  CALL.ABS.NOINC R2 ;  /* 0x0000000002007343 */ /* 0x009fea0003c00000 */
.L_x_21:
        /* <DEDUP_REMOVED lines=30> */
.L_x_22:
[----:B------:R-:W-:Y:S02]  /*15d0*/  VIADD R25, R25, 0x4 ;  /* 0x0000000419197836 */ /* 0x000fe40000000000 */
[----:B------:R-:W-:-:S07]  /*15e0*/  IMAD.MOV.U32 R24, RZ, RZ, RZ ;  /* 0x000000ffff187224 */ /* 0x000fce00078e00ff */
.L_x_18:
[----:B------:R-:W-:-:S04]  /*15f0*/  ISETP.NE.U32.AND P0, PT, R16, RZ, PT ;  /* 0x000000ff1000720c */ /* 0x000fc80003f05070 */
[----:B------:R-:W-:-:S13]  /*1600*/  ISETP.NE.AND.EX P0, PT, RZ, RZ, PT, P0 ;  /* 0x000000ffff00720c */ /* 0x000fda0003f05300 */
[----:B------:R-:W-:Y:S05]  /*1610*/  @!P0 EXIT ;  /* 0x000000000000894d */ /* 0x000fea0003800000 */
[----:B------:R-:W-:-:S04]  /*1620*/  ISETP.NE.U32.AND P0, PT, R16, 0x1, PT ;  /* 0x000000011000780c */ /* 0x000fc80003f05070 */
[----:B------:R-:W-:-:S13]  /*1630*/  ISETP.NE.AND.EX P0, PT, RZ, RZ, PT, P0 ;  /* 0x000000ffff00720c */ /* 0x000fda0003f05300 */
[----:B------:R-:W-:Y:S05]  /*1640*/  @!P0 BRA `(.L_x_23) ;  /* 0x0000000000f08947 */ /* 0x000fea0003800000 */
        /* <DEDUP_REMOVED lines=28> */
.L_x_24:
        /* <DEDUP_REMOVED lines=17> */
[----:B------:R2:W3:Y:S01]  /*1920*/  LDC.64 R2, c[0x4][R0] ;  /* 0x0100000000027b82 */ /* 0x0004e20000000a00 */
[----:B------:R-:W4:Y:S01]  /*1930*/  LDCU.64 UR6, c[0x4][0x20] ;  /* 0x01000400ff0677ac */ /* 0x000f220008000a00 */
[----:B------:R-:W-:Y:S02]  /*1940*/  IMAD.MOV.U32 R12, RZ, RZ, 0x1 ;  /* 0x00000001ff0c7424 */ /* 0x000fe400078e00ff */
[----:B------:R-:W-:Y:S01]  /*1950*/  IMAD.MOV.U32 R13, RZ, RZ, RZ ;  /* 0x000000ffff0d7224 */ /* 0x000fe200078e00ff */
[----:B------:R-:W5:Y:S01]  /*1960*/  LDCU.64 UR8, c[0x4][0x10] ;  /* 0x01000200ff0877ac */ /* 0x000f620008000a00 */
[----:B-1----:R-:W-:-:S02]  /*1970*/  IMAD.U32 R4, RZ, RZ, UR4 ;  /* 0x00000004ff047e24 */ /* 0x002fc4000f8e00ff */
[----:B------:R-:W-:Y:S02]  /*1980*/  IMAD.U32 R5, RZ, RZ, UR5 ;  /* 0x00000005ff057e24 */ /* 0x000fe4000f8e00ff */
[----:B----4-:R-:W-:Y:S02]  /*1990*/  IMAD.U32 R6, RZ, RZ, UR6 ;  /* 0x00000006ff067e24 */ /* 0x010fe4000f8e00ff */
[----:B------:R-:W-:Y:S01]  /*19a0*/  IMAD.U32 R7, RZ, RZ, UR7 ;  /* 0x00000007ff077e24 */ /* 0x000fe2000f8e00ff */
[----:B-----5:R-:W-:Y:S01]  /*19b0*/  MOV R10, UR8 ;  /* 0x00000008000a7c02 */ /* 0x020fe20008000f00 */
[----:B--2---:R-:W-:-:S07]  /*19c0*/  IMAD.U32 R11, RZ, RZ, UR9 ;  /* 0x00000009ff0b7e24 */ /* 0x004fce000f8e00ff */
[----:B------:R-:W-:-:S07]  /*19d0*/  LEPC R20, `(.L_x_25) ;  /* 0x000000001014794e */ /* 0x000fce0000000000 */
[----:B0--3--:R-:W-:Y:S05]  /*19e0*/  CALL.ABS.NOINC R2 ;  /* 0x0000000002007343 */ /* 0x009fea0003c00000 */
.L_x_25:
[----:B------:R-:W-:Y:S02]  /*19f0*/  HFMA2 R24, -RZ, RZ, 0, 0 ;  /* 0x00000000ff187431 */ /* 0x000fe400000001ff */
[----:B------:R-:W-:-:S07]  /*1a00*/  VIADD R25, R25, 0x2 ;  /* 0x0000000219197836 */ /* 0x000fce0000000000 */
.L_x_23:
[----:B------:R-:W1:Y:S02]  /*1a10*/  LDC R0, c[0x0][0x390] ;  /* 0x0000e400ff007b82 */ /* 0x000e640000000800 */
[----:B-1----:R-:W-:-:S04]  /*1a20*/  LOP3.LUT R0, R0, 0x1, RZ, 0xc0, !PT ;  /* 0x0000000100007812 */ /* 0x002fc800078ec0ff */
[----:B------:R-:W-:-:S04]  /*1a30*/  ISETP.NE.U32.AND P0, PT, R0, 0x1, PT ;  /* 0x000000010000780c */ /* 0x000fc80003f05070 */
[----:B------:R-:W-:-:S13]  /*1a40*/  ISETP.NE.U32.AND.EX P0, PT, RZ, RZ, PT, P0 ;  /* 0x000000ffff00720c */ /* 0x000fda0003f05100 */
[----:B------:R-:W-:Y:S05]  /*1a50*/  @P0 EXIT ;  /* 0x000000000000094d */ /* 0x000fea0003800000 */
        /* <DEDUP_REMOVED lines=11> */
[----:B-1----:R-:W-:Y:S05]  /*1b10*/  @!P0 EXIT ;  /* 0x000000000000894d */ /* 0x002fea0003800000 */
        /* <DEDUP_REMOVED lines=16> */
.L_x_26:
[----:B------:R-:W-:Y:S05]  /*1c20*/  EXIT ;  /* 0x000000000000794d */ /* 0x000fea0003800000 */
.L_x_27:
[----:B------:R-:W-:-:S00]  /*1c30*/  BRA `(.L_x_27) ;  /* 0xfffffffc00fc7947 */ /* 0x000fc0000383ffff */
[----:B------:R-:W-:-:S00]  /*1c40*/  NOP ;  /* 0x0000000000007918 */ /* 0x000fc00000000000 */
        /* <DEDUP_REMOVED lines=11> */
.L_x_136:


//--------------------- .text._Z9partitionIjjjjLi64ELi8ELi4ELi0ELi8EEvPT_mPvS2_S2_ --------------------------
	.section	.text._Z9partitionIjjjjLi64ELi8ELi4ELi0ELi8EEvPT_mPvS2_S2_,"ax",@progbits
	.align	128
        .global         _Z9partitionIjjjjLi64ELi8ELi4ELi0ELi8EEvPT_mPvS2_S2_
        .type           _Z9partitionIjjjjLi64ELi8ELi4ELi0ELi8EEvPT_mPvS2_S2_,@function
        .size           _Z9partitionIjjjjLi64ELi8ELi4ELi0ELi8EEvPT_mPvS2_S2_,(.L_x_135 - _Z9partitionIjjjjLi64ELi8ELi4ELi0ELi8EEvPT_mPvS2_S2_)
        .other          _Z9partitionIjjjjLi64ELi8ELi4ELi0ELi8EEvPT_mPvS2_S2_,@"STO_CUDA_ENTRY STV_DEFAULT"
_Z9partitionIjjjjLi64ELi8ELi4ELi0ELi8EEvPT_mPvS2_S2_:
.text._Z9partitionIjjjjLi64ELi8ELi4ELi0ELi8EEvPT_mPvS2_S2_:
[----:B------:R-:W1:Y:S08]  /*0000*/  LDC R1, c[0x0][0x37c] ;  /* 0x0000df00ff017b82 */ /* 0x000e700000000800 */
[----:B------:R-:W2:Y:S01]  /*0010*/  S2UR UR4, SR_CgaCtaId ;  /* 0x00000000000479c3 */ /* 0x000ea20000008800 */
[----:B------:R-:W3:Y:S01]  /*0020*/  S2R R32, SR_CTAID.X ;  /* 0x0000000000207919 */ /* 0x000ee20000002500 */
[----:B------:R-:W-:Y:S01]  /*0030*/  UMOV UR39, 0x400 ;  /* 0x0000040000277882 */ /* 0x000fe20000000000 */
[----:B-1----:R-:W-:Y:S01]  /*0040*/  VIADD R1, R1, 0xffffffc0 ;  /* 0xffffffc001017836 */ /* 0x002fe20000000000 */
[----:B------:R-:W1:Y:S01]  /*0050*/  LDCU.64 UR36, c[0x0][0x358] ;  /* 0x00006b00ff2477ac */ /* 0x000e620008000a00 */
[----:B------:R-:W4:Y:S01]  /*0060*/  S2R R18, SR_TID.Y ;  /* 0x0000000000127919 */ /* 0x000f220000002200 */
[----:B------:R-:W-:Y:S02]  /*0070*/  BSSY.RECONVERGENT B0, `(.L_x_28) ;  /* 0x0000094000007945 */ /* 0x000fe40003800200 */
[----:B------:R-:W5:Y:S01]  /*0080*/  S2UR UR6, SR_SWINHI ;  /* 0x00000000000679c3 */ /* 0x000f620000002f00 */
[----:B------:R-:W4:Y:S01]  /*0090*/  S2R R19, SR_TID.Z ;  /* 0x0000000000137919 */ /* 0x000f220000002300 */
[----:B------:R-:W-:Y:S01]  /*00a0*/  UMOV UR38, URZ ;  /* 0x000000ff00267c82 */ /* 0x000fe20008000000 */
[----:B------:R-:W1:Y:S05]  /*00b0*/  S2R R17, SR_TID.X ;  /* 0x0000000000117919 */ /* 0x000e6a0000002100 */
[----:B------:R-:W4:Y:S01]  /*00c0*/  LDC R16, c[0x0][0x370] ;  /* 0x0000dc00ff107b82 */ /* 0x000f220000000800 */
[----:B------:R-:W1:Y:S01]  /*00d0*/  LDCU UR40, c[0x0][0x360] ;  /* 0x00006c00ff2877ac */ /* 0x000e620008000800 */
[----:B------:R-:W1:Y:S06]  /*00e0*/  LDCU UR41, c[0x0][0x364] ;  /* 0x00006c80ff2977ac */ /* 0x000e6c0008000800 */
[----:B------:R-:W1:Y:S01]  /*00f0*/  LDC.64 R12, c[0x0][0x390] ;  /* 0x0000e400ff0c7b82 */ /* 0x000e620000000a00 */
[----:B--2---:R-:W-:-:S07]  /*0100*/  ULEA UR39, UR4, UR39, 0x18 ;  /* 0x0000002704277291 */ /* 0x004fce000f8ec0ff */
[----:B------:R-:W-:Y:S01]  /*0110*/  UMOV UR4, UR39 ;  /* 0x0000002700047c82 */ /* 0x000fe20008000000 */
[----:B-----5:R-:W-:Y:S01]  /*0120*/  UMOV UR5, UR6 ;  /* 0x0000000600057c82 */ /* 0x020fe20008000000 */
[----:B---3--:R-:W-:Y:S01]  /*0130*/  SHF.L.U32 R5, R32, 0x8, RZ ;  /* 0x0000000820057819 */ /* 0x008fe200000006ff */
[----:B------:R-:W-:Y:S01]  /*0140*/  UIADD3 UR6, UP1, UPT, UR4, 0x800, URZ ;  /* 0x0000080004067890 */ /* 0x000fe2000ff3e0ff */
[----:B------:R-:W2:Y:S01]  /*0150*/  LDC R24, c[0x0][0x368] ;  /* 0x0000da00ff187b82 */ /* 0x000ea20000000800 */
[----:B------:R-:W-:Y:S02]  /*0160*/  UIADD3 UR8, UP0, UPT, UR4, 0x1000, URZ ;  /* 0x0000100004087890 */ /* 0x000fe4000ff1e0ff */
[----:B------:R-:W-:Y:S01]  /*0170*/  UIADD3.X UR7, UPT, UPT, URZ, UR5, URZ, UP1, !UPT ;  /* 0x00000005ff077290 */ /* 0x000fe20008ffe4ff */
[----:B----4-:R-:W-:Y:S01]  /*0180*/  IMAD.SHL.U32 R31, R16, 0x200, RZ ;  /* 0x00000200101f7824 */ /* 0x010fe200078e00ff */
[----:B------:R-:W-:Y:S01]  /*0190*/  UIADD3.X UR9, UPT, UPT, URZ, UR5, URZ, UP0, !UPT ;  /* 0x00000005ff097290 */ /* 0x000fe200087fe4ff */
[----:B------:R-:W-:Y:S01]  /*01a0*/  IMAD.U32 R8, RZ, RZ, UR6 ;  /* 0x00000006ff087e24 */ /* 0x000fe2000f8e00ff */
[----:B------:R-:W-:-:S02]  /*01b0*/  UIADD3 UR6, UP0, UPT, UR4, 0x400, URZ ;  /* 0x0000040004067890 */ /* 0x000fc4000ff1e0ff */
[----:B------:R-:W-:Y:S01]  /*01c0*/  IMAD.U32 R9, RZ, RZ, UR7 ;  /* 0x00000007ff097e24 */ /* 0x000fe2000f8e00ff */
[----:B------:R-:W3:Y:S01]  /*01d0*/  LDC.64 R2, c[0x0][0x380] ;  /* 0x0000e000ff027b82 */ /* 0x000ee20000000a00 */
[----:B------:R-:W-:Y:S01]  /*01e0*/  IMAD.U32 R10, RZ, RZ, UR8 ;  /* 0x00000008ff0a7e24 */ /* 0x000fe2000f8e00ff */
[----:B------:R-:W-:Y:S01]  /*01f0*/  UIADD3.X UR7, UPT, UPT, URZ, UR5, URZ, UP0, !UPT ;  /* 0x00000005ff077290 */ /* 0x000fe200087fe4ff */
[----:B-1----:R-:W-:-:S04]  /*0200*/  IMAD.WIDE.U32 R4, R5, 0x4, R12 ;  /* 0x0000000405047825 */ /* 0x002fc800078e000c */
[----:B------:R-:W-:-:S04]  /*0210*/  IMAD.WIDE.U32 R12, R31, 0x4, R12 ;  /* 0x000000041f0c7825 */ /* 0x000fc800078e000c */
[----:B------:R-:W-:Y:S01]  /*0220*/  IMAD.U32 R11, RZ, RZ, UR9 ;  /* 0x00000009ff0b7e24 */ /* 0x000fe2000f8e00ff */
[----:B------:R-:W-:Y:S01]  /*0230*/  IADD3 R14, P0, PT, R12, 0x400, RZ ;  /* 0x000004000c0e7810 */ /* 0x000fe20007f1e0ff */
[----:B------:R-:W-:Y:S02]  /*0240*/  IMAD.U32 R15, RZ, RZ, UR7 ;  /* 0x00000007ff0f7e24 */ /* 0x000fe4000f8e00ff */
[----:B------:R-:W-:Y:S01]  /*0250*/  IMAD.SHL.U32 R25, R16, 0x100, RZ ;  /* 0x0000010010197824 */ /* 0x000fe200078e00ff */
[----:B------:R1:W-:Y:S01]  /*0260*/  STL.128 [R1+0x20], R8 ;  /* 0x0000200801007387 */ /* 0x0003e20000100c00 */
[----:B------:R-:W-:Y:S02]  /*0270*/  IMAD.U32 R0, RZ, RZ, UR6 ;  /* 0x00000006ff007e24 */ /* 0x000fe4000f8e00ff */
[----:B------:R-:W-:Y:S02]  /*0280*/  IMAD.X R21, RZ, RZ, R13, P0 ;  /* 0x000000ffff157224 */ /* 0x000fe400000e060d */
[----:B------:R-:W-:-:S05]  /*0290*/  IMAD.WIDE.U32 R6, R25, 0x4, R4 ;  /* 0x0000000419067825 */ /* 0x000fca00078e0004 */
[----:B------:R-:W-:Y:S01]  /*02a0*/  STL.128 [R1], R4 ;  /* 0x0000000401007387 */ /* 0x000fe20000100c00 */
[----:B-1----:R-:W-:Y:S01]  /*02b0*/  IMAD.MOV.U32 R11, RZ, RZ, R15 ;  /* 0x000000ffff0b7224 */ /* 0x002fe200078e000f */
[----:B------:R-:W-:Y:S01]  /*02c0*/  MOV R9, UR5 ;  /* 0x0000000500097c02 */ /* 0x000fe20008000f00 */
[----:B------:R-:W-:Y:S02]  /*02d0*/  IMAD.MOV.U32 R10, RZ, RZ, R0 ;  /* 0x000000ffff0a7224 */ /* 0x000fe400078e0000 */
[----:B------:R-:W-:Y:S02]  /*02e0*/  IMAD.MOV.U32 R15, RZ, RZ, R21 ;  /* 0x000000ffff0f7224 */ /* 0x000fe400078e0015 */
[----:B------:R-:W-:Y:S02]  /*02f0*/  IMAD R0, R19, UR41, R18 ;  /* 0x0000002913007c24 */ /* 0x000fe4000f8e0212 */
[----:B------:R-:W-:Y:S01]  /*0300*/  IMAD.U32 R8, RZ, RZ, UR4 ;  /* 0x00000004ff087e24 */ /* 0x000fe2000f8e00ff */
[----:B------:R-:W-:Y:S01]  /*0310*/  STL.128 [R1+0x10], R12 ;  /* 0x0000100c01007387 */ /* 0x000fe20000100c00 */
[----:B------:R-:W-:Y:S01]  /*0320*/  IMAD R0, R0, UR40, R17 ;  /* 0x0000002800007c24 */ /* 0x000fe2000f8e0211 */
[----:B------:R-:W-:Y:S01]  /*0330*/  UIMAD UR4, UR40, UR41, URZ ;  /* 0x00000029280472a4 */ /* 0x000fe2000f8e02ff */
[----:B------:R-:W-:Y:S01]  /*0340*/  IMAD.SHL.U32 R19, R32, 0x200, RZ ;  /* 0x0000020020137824 */ /* 0x000fe200078e00ff */
[----:B------:R2:W-:Y:S02]  /*0350*/  STL.128 [R1+0x30], R8 ;  /* 0x0000300801007387 */ /* 0x0005e40000100c00 */
[----:B------:R-:W-:Y:S01]  /*0360*/  ISETP.GT.U32.AND P0, PT, R0, 0x1ff, PT ;  /* 0x000001ff0000780c */ /* 0x000fe20003f04070 */
[----:B---3--:R-:W-:-:S04]  /*0370*/  IMAD.WIDE.U32 R2, R19, 0x4, R2 ;  /* 0x0000000413027825 */ /* 0x008fc800078e0002 */
[----:B--2---:R-:W-:-:S08]  /*0380*/  IMAD R9, R24, UR4, RZ ;  /* 0x0000000418097c24 */ /* 0x004fd0000f8e02ff */
[----:B------:R-:W-:Y:S05]  /*0390*/  @P0 BRA `(.L_x_29) ;  /* 0x0000000400840947 */ /* 0x000fea0003800000 */
[----:B------:R-:W-:Y:S01]  /*03a0*/  IADD3 R5, PT, PT, R9, R0, RZ ;  /* 0x0000000009057210 */ /* 0x000fe20007ffe0ff */
[----:B------:R-:W-:Y:S01]  /*03b0*/  IMAD.MOV.U32 R14, RZ, RZ, -0x1 ;  /* 0xffffffffff0e7424 */ /* 0x000fe200078e00ff */
[----:B------:R-:W-:Y:S01]  /*03c0*/  BSSY.RECONVERGENT B1, `(.L_x_30) ;  /* 0x0000025000017945 */ /* 0x000fe20003800200 */
[----:B------:R-:W-:Y:S01]  /*03d0*/  IMAD.MOV.U32 R6, RZ, RZ, RZ ;  /* 0x000000ffff067224 */ /* 0x000fe200078e00ff */
[C---:B------:R-:W-:Y:S02]  /*03e0*/  ISETP.GT.U32.AND P0, PT, R5.reuse, 0x200, PT ;  /* 0x000002000500780c */ /* 0x040fe40003f04070 */
[----:B------:R-:W-:Y:S02]  /*03f0*/  ISETP.GE.U32.AND P1, PT, R5, 0x200, PT ;  /* 0x000002000500780c */ /* 0x000fe40003f26070 */
[----:B------:R-:W-:Y:S02]  /*0400*/  ISETP.GT.U32.AND.EX P0, PT, RZ, RZ, PT, P0 ;  /* 0x000000ffff00720c */ /* 0x000fe40003f04100 */
[----:B------:R-:W-:-:S02]  /*0410*/  SEL R4, RZ, 0x1, P1 ;  /* 0x00000001ff047807 */ /* 0x000fc40000800000 */
[----:B------:R-:W-:-:S04]  /*0420*/  SEL R8, R5, 0x200, P0 ;  /* 0x0000020005087807 */ /* 0x000fc80000000000 */
[----:B------:R-:W-:Y:S01]  /*0430*/  IADD3 R8, P0, P1, R8, -R4, -R5 ;  /* 0x8000000408087210 */ /* 0x000fe2000791e805 */
[----:B------:R-:W-:-:S03]  /*0440*/  IMAD.MOV.U32 R5, RZ, RZ, R0 ;  /* 0x000000ffff057224 */ /* 0x000fc600078e0000 */
[----:B------:R-:W-:-:S04]  /*0450*/  IADD3.X R14, PT, PT, RZ, -0x1, R14, P0, P1 ;  /* 0xffffffffff0e7810 */ /* 0x000fc800007e240e */
[----:B------:R-:W-:-:S13]  /*0460*/  ISETP.NE.U32.AND P0, PT, R14, RZ, PT ;  /* 0x000000ff0e00720c */ /* 0x000fda0003f05070 */
[----:B------:R-:W-:Y:S05]  /*0470*/  @P0 BRA `(.L_x_31) ;  /* 0x0000000000500947 */ /* 0x000fea0003800000 */
[----:B------:R-:W1:Y:S01]  /*0480*/  I2F.U32.RP R7, R9 ;  /* 0x0000000900077306 */ /* 0x000e620000209000 */
[----:B------:R-:W-:Y:S01]  /*0490*/  IMAD.MOV R13, RZ, RZ, -R9 ;  /* 0x000000ffff0d7224 */ /* 0x000fe200078e0a09 */
[----:B------:R-:W-:-:S06]  /*04a0*/  ISETP.NE.U32.AND P2, PT, R9, RZ, PT ;  /* 0x000000ff0900720c */ /* 0x000fcc0003f45070 */
[----:B-1----:R-:W1:Y:S02]  /*04b0*/  MUFU.RCP R7, R7 ;  /* 0x0000000700077308 */ /* 0x002e640000001000 */
[----:B-1----:R-:W-:-:S06]  /*04c0*/  VIADD R10, R7, 0xffffffe ;  /* 0x0ffffffe070a7836 */ /* 0x002fcc0000000000 */
[----:B------:R1:W2:Y:S02]  /*04d0*/  F2I.FTZ.U32.TRUNC.NTZ R11, R10 ;  /* 0x0000000a000b7305 */ /* 0x0002a4000021f000 */
[----:B-1----:R-:W-:Y:S02]  /*04e0*/  HFMA2 R10, -RZ, RZ, 0, 0 ;  /* 0x00000000ff0a7431 */ /* 0x002fe400000001ff */
[----:B--2---:R-:W-:-:S04]  /*04f0*/  IMAD R13, R13, R11, RZ ;  /* 0x0000000b0d0d7224 */ /* 0x004fc800078e02ff */
[----:B------:R-:W-:-:S06]  /*0500*/  IMAD.HI.U32 R11, R11, R13, R10 ;  /* 0x0000000d0b0b7227 */ /* 0x000fcc00078e000a */
[----:B------:R-:W-:-:S04]  /*0510*/  IMAD.HI.U32 R10, R11, R8, RZ ;  /* 0x000000080b0a7227 */ /* 0x000fc800078e00ff */
[----:B------:R-:W-:-:S04]  /*0520*/  IMAD.MOV R11, RZ, RZ, -R10 ;  /* 0x000000ffff0b7224 */ /* 0x000fc800078e0a0a */
[----:B------:R-:W-:Y:S02]  /*0530*/  IMAD R8, R9, R11, R8 ;  /* 0x0000000b09087224 */ /* 0x000fe400078e0208 */
[----:B------:R-:W-:-:S03]  /*0540*/  IMAD.MOV.U32 R11, RZ, RZ, RZ ;  /* 0x000000ffff0b7224 */ /* 0x000fc600078e00ff */
[----:B------:R-:W-:-:S13]  /*0550*/  ISETP.GE.U32.AND P0, PT, R8, R9, PT ;  /* 0x000000090800720c */ /* 0x000fda0003f06070 */
[----:B------:R-:W-:Y:S02]  /*0560*/  @P0 IMAD.IADD R8, R8, 0x1, -R9 ;  /* 0x0000000108080824 */ /* 0x000fe400078e0a09 */
[----:B------:R-:W-:-:S03]  /*0570*/  @P0 VIADD R10, R10, 0x1 ;  /* 0x000000010a0a0836 */ /* 0x000fc60000000000 */
[----:B------:R-:W-:-:S13]  /*0580*/  ISETP.GE.U32.AND P1, PT, R8, R9, PT ;  /* 0x000000090800720c */ /* 0x000fda0003f26070 */
[----:B------:R-:W-:Y:S01]  /*0590*/  @P1 VIADD R10, R10, 0x1 ;  /* 0x000000010a0a1836 */ /* 0x000fe20000000000 */
[----:B------:R-:W-:Y:S01]  /*05a0*/  @!P2 LOP3.LUT R10, RZ, R9, RZ, 0x33, !PT ;  /* 0x00000009ff0aa212 */ /* 0x000fe200078e33ff */
[----:B------:R-:W-:Y:S06]  /*05b0*/  BRA `(.L_x_32) ;  /* 0x0000000000147947 */ /* 0x000fec0003800000 */
.L_x_31:
[----:B------:R-:W-:Y:S02]  /*05c0*/  MOV R7, R8 ;  /* 0x0000000800077202 */ /* 0x000fe40000000f00 */
[----:B------:R-:W-:-:S07]  /*05d0*/  MOV R8, 0x5f0 ;  /* 0x000005f000087802 */ /* 0x000fce0000000f00 */
[----:B------:R-:W-:Y:S05]  /*05e0*/  CALL.REL.NOINC `($__internal_0_$__cuda_sm20_div_u64) ;  /* 0x0000003c00a87944 */ /* 0x000fea0003c00000 */
[----:B------:R-:W-:Y:S02]  /*05f0*/  IMAD.MOV.U32 R10, RZ, RZ, R12 ;  /* 0x000000ffff0a7224 */ /* 0x000fe400078e000c */
[----:B------:R-:W-:-:S07]  /*0600*/  IMAD.MOV.U32 R11, RZ, RZ, R13 ;  /* 0x000000ffff0b7224 */ /* 0x000fce00078e000d */
.L_x_32:
[----:B------:R-:W-:Y:S05]  /*0610*/  BSYNC.RECONVERGENT B1 ;  /* 0x0000000000017941 */ /* 0x000fea0003800200 */
.L_x_30:
[----:B------:R-:W-:Y:S01]  /*0620*/  IADD3 R4, P0, PT, R10, R4, RZ ;  /* 0x000000040a047210 */ /* 0x000fe20007f1e0ff */
[----:B------:R-:W-:Y:S03]  /*0630*/  BSSY.RECONVERGENT B1, `(.L_x_33) ;  /* 0x000001a000017945 */ /* 0x000fe60003800200 */
[C---:B------:R-:W-:Y:S01]  /*0640*/  LOP3.LUT R7, R4.reuse, 0x3, RZ, 0xc0, !PT ;  /* 0x0000000304077812 */ /* 0x040fe200078ec0ff */
[----:B------:R-:W-:Y:S01]  /*0650*/  IMAD.X R10, RZ, RZ, R11, P0 ;  /* 0x000000ffff0a7224 */ /* 0x000fe200000e060b */
[----:B------:R-:W-:Y:S02]  /*0660*/  ISETP.GE.U32.AND P0, PT, R4, 0x3, PT ;  /* 0x000000030400780c */ /* 0x000fe40003f06070 */
[----:B------:R-:W-:Y:S02]  /*0670*/  ISETP.NE.U32.AND P1, PT, R7, 0x3, PT ;  /* 0x000000030700780c */ /* 0x000fe40003f25070 */
[----:B------:R-:W-:-:S02]  /*0680*/  ISETP.GE.U32.AND.EX P0, PT, R10, RZ, PT, P0 ;  /* 0x000000ff0a00720c */ /* 0x000fc40003f06100 */
[----:B------:R-:W-:-:S13]  /*0690*/  ISETP.NE.AND.EX P1, PT, RZ, RZ, PT, P1 ;  /* 0x000000ffff00720c */ /* 0x000fda0003f25310 */
[----:B------:R-:W-:Y:S05]  /*06a0*/  @!P1 BRA `(.L_x_34) ;  /* 0x0000000000489947 */ /* 0x000fea0003800000 */
[----:B------:R-:W-:Y:S02]  /*06b0*/  VIADD R7, R4, 0x1 ;  /* 0x0000000104077836 */ /* 0x000fe40000000000 */
[----:B------:R-:W-:Y:S02]  /*06c0*/  HFMA2 R8, -RZ, RZ, 0, 0 ;  /* 0x00000000ff087431 */ /* 0x000fe400000001ff */
[----:B------:R-:W-:Y:S01]  /*06d0*/  IMAD.MOV.U32 R4, RZ, RZ, RZ ;  /* 0x000000ffff047224 */ /* 0x000fe200078e00ff */
[----:B------:R-:W-:-:S07]  /*06e0*/  LOP3.LUT R13, R7, 0x3, RZ, 0xc0, !PT ;  /* 0x00000003070d7812 */ /* 0x000fce00078ec0ff */
.L_x_35:
[C---:B------:R-:W-:Y:S02]  /*06f0*/  LEA R10, P1, R5.reuse, R2, 0x2 ;  /* 0x00000002050a7211 */ /* 0x040fe400078210ff */
[C---:B------:R-:W-:Y:S02]  /*0700*/  LEA R7, R5.reuse, UR39, 0x2 ;  /* 0x0000002705077c11 */ /* 0x040fe4000f8e10ff */
[----:B------:R-:W-:Y:S02]  /*0710*/  LEA.HI.X R11, R5, R3, R6, 0x2, P1 ;  /* 0x00000003050b7211 */ /* 0x000fe400008f1406 */
[----:B------:R-:W-:Y:S02]  /*0720*/  IADD3 R4, P1, PT, R4, 0x1, RZ ;  /* 0x0000000104047810 */ /* 0x000fe40007f3e0ff */
[----:B------:R-:W-:Y:S01]  /*0730*/  IADD3 R5, P2, PT, R9, R5, RZ ;  /* 0x0000000509057210 */ /* 0x000fe20007f5e0ff */
[----:B------:R-:W-:Y:S01]  /*0740*/  @!PT LDS RZ, [RZ] ;  /* 0x00000000fffff984 */ /* 0x000fe20000000800 */
[----:B------:R-:W-:Y:S01]  /*0750*/  @!PT LDS RZ, [RZ] ;  /* 0x00000000fffff984 */ /* 0x000fe20000000800 */
[----:B------:R-:W-:Y:S01]  /*0760*/  @!PT LDS RZ, [RZ] ;  /* 0x00000000fffff984 */ /* 0x000fe20000000800 */
[----:B------:R1:W-:Y:S02]  /*0770*/  LDGSTS.E [R7+0x800], desc[UR36][R10.64] ;  /* 0x008000000a077fae */ /* 0x0003e4000b9a1024 */
[----:B------:R-:W-:Y:S01]  /*0780*/  IMAD.X R8, RZ, RZ, R8, P1 ;  /* 0x000000ffff087224 */ /* 0x000fe200008e0608 */
[----:B------:R-:W-:Y:S01]  /*0790*/  ISETP.NE.U32.AND P1, PT, R4, R13, PT ;  /* 0x0000000d0400720c */ /* 0x000fe20003f25070 */
[----:B------:R-:W-:-:S03]  /*07a0*/  IMAD.X R6, RZ, RZ, R6, P2 ;  /* 0x000000ffff067224 */ /* 0x000fc600010e0606 */
[----:B------:R-:W-:-:S13]  /*07b0*/  ISETP.NE.AND.EX P1, PT, R8, RZ, PT, P1 ;  /* 0x000000ff0800720c */ /* 0x000fda0003f25310 */
[----:B-1----:R-:W-:Y:S05]  /*07c0*/  @P1 BRA `(.L_x_35) ;  /* 0xfffffffc00c81947 */ /* 0x002fea000383ffff */
.L_x_34:
[----:B------:R-:W-:Y:S05]  /*07d0*/  BSYNC.RECONVERGENT B1 ;  /* 0x0000000000017941 */ /* 0x000fea0003800200 */
.L_x_33:
[----:B------:R-:W-:Y:S05]  /*07e0*/  @!P0 BRA `(.L_x_29) ;  /* 0x0000000000708947 */ /* 0x000fea0003800000 */
[----:B------:R-:W-:Y:S01]  /*07f0*/  UIMAD UR4, UR40, UR41, URZ ;  /* 0x00000029280472a4 */ /* 0x000fe2000f8e02ff */
[----:B------:R-:W-:Y:S01]  /*0800*/  SHF.R.U32.HI R21, RZ, 0x1e, R9 ;  /* 0x0000001eff157819 */ /* 0x000fe20000011609 */
[----:B------:R-:W-:-:S04]  /*0810*/  IMAD.SHL.U32 R7, R9, 0x4, RZ ;  /* 0x0000000409077824 */ /* 0x000fc800078e00ff */
[----:B------:R-:W-:-:S07]  /*0820*/  IMAD R9, R24, UR4, RZ ;  /* 0x0000000418097c24 */ /* 0x000fce000f8e02ff */
.L_x_36:
[C---:B------:R-:W-:Y:S02]  /*0830*/  LEA R18, P0, R5.reuse, R2, 0x2 ;  /* 0x0000000205127211 */ /* 0x040fe400078010ff */
[C---:B------:R-:W-:Y:S02]  /*0840*/  LEA R20, R5.reuse, UR39, 0x2 ;  /* 0x0000002705147c11 */ /* 0x040fe4000f8e10ff */
[----:B------:R-:W-:Y:S02]  /*0850*/  LEA.HI.X R19, R5, R3, R6, 0x2, P0 ;  /* 0x0000000305137211 */ /* 0x000fe400000f1406 */
[----:B------:R-:W-:Y:S01]  /*0860*/  IADD3 R12, P0, PT, R7, R18, RZ ;  /* 0x00000012070c7210 */ /* 0x000fe20007f1e0ff */
[----:B------:R-:W-:Y:S02]  /*0870*/  IMAD R4, R9, 0x4, R20 ;  /* 0x0000000409047824 */ /* 0x000fe400078e0214 */
[----:B------:R-:W-:Y:S01]  /*0880*/  @!PT LDS RZ, [RZ] ;  /* 0x00000000fffff984 */ /* 0x000fe20000000800 */
[----:B------:R-:W-:Y:S01]  /*0890*/  @!PT LDS RZ, [RZ] ;  /* 0x00000000fffff984 */ /* 0x000fe20000000800 */
[----:B------:R-:W-:Y:S01]  /*08a0*/  @!PT LDS RZ, [RZ] ;  /* 0x00000000fffff984 */ /* 0x000fe20000000800 */
[----:B------:R1:W-:Y:S02]  /*08b0*/  LDGSTS.E [R20+0x800], desc[UR36][R18.64] ;  /* 0x0080000012147fae */ /* 0x0003e4000b9a1024 */
[----:B------:R-:W-:Y:S01]  /*08c0*/  IMAD.X R13, R21, 0x1, R19, P0 ;  /* 0x00000001150d7824 */ /* 0x000fe200000e0613 */
[----:B------:R-:W-:Y:S01]  /*08d0*/  IADD3 R14, P0, PT, R7, R12, RZ ;  /* 0x0000000c070e7210 */ /* 0x000fe20007f1e0ff */
[----:B------:R-:W-:-:S03]  /*08e0*/  IMAD R8, R9, 0x4, R4 ;  /* 0x0000000409087824 */ /* 0x000fc600078e0204 */
[----:B------:R-:W-:Y:S01]  /*08f0*/  IADD3.X R15, PT, PT, R21, R13, RZ, P0, !PT ;  /* 0x0000000d150f7210 */ /* 0x000fe200007fe4ff */
[----:B------:R-:W-:Y:S01]  /*0900*/  IMAD R23, R9, 0x4, R8 ;  /* 0x0000000409177824 */ /* 0x000fe200078e0208 */
[----:B------:R-:W-:Y:S01]  /*0910*/  IADD3 R10, P0, PT, R7, R14, RZ ;  /* 0x0000000e070a7210 */ /* 0x000fe20007f1e0ff */
[----:B------:R1:W-:Y:S04]  /*0920*/  LDGSTS.E [R4+0x800], desc[UR36][R12.64] ;  /* 0x008000000c047fae */ /* 0x0003e8000b9a1024 */
[----:B------:R-:W-:Y:S01]  /*0930*/  IMAD.X R11, R21, 0x1, R15, P0 ;  /* 0x00000001150b7824 */ /* 0x000fe200000e060f */
[----:B------:R-:W-:Y:S01]  /*0940*/  IADD3 R5, P0, PT, R7, R5, RZ ;  /* 0x0000000507057210 */ /* 0x000fe20007f1e0ff */
[----:B------:R1:W-:Y:S04]  /*0950*/  LDGSTS.E [R8+0x800], desc[UR36][R14.64] ;  /* 0x008000000e087fae */ /* 0x0003e8000b9a1024 */
[----:B------:R1:W-:Y:S01]  /*0960*/  LDGSTS.E [R23+0x800], desc[UR36][R10.64] ;  /* 0x008000000a177fae */ /* 0x0003e2000b9a1024 */
[----:B------:R-:W-:Y:S01]  /*0970*/  IMAD.X R6, R21, 0x1, R6, P0 ;  /* 0x0000000115067824 */ /* 0x000fe200000e0606 */
[----:B------:R-:W-:-:S04]  /*0980*/  ISETP.GE.U32.AND P0, PT, R5, 0x200, PT ;  /* 0x000002000500780c */ /* 0x000fc80003f06070 */
[----:B------:R-:W-:-:S13]  /*0990*/  ISETP.GE.U32.AND.EX P0, PT, R6, RZ, PT, P0 ;  /* 0x000000ff0600720c */ /* 0x000fda0003f06100 */
[----:B-1----:R-:W-:Y:S05]  /*09a0*/  @!P0 BRA `(.L_x_36) ;  /* 0xfffffffc00a08947 */ /* 0x002fea000383ffff */
.L_x_29:
[----:B------:R-:W-:Y:S05]  /*09b0*/  BSYNC.RECONVERGENT B0 ;  /* 0x0000000000007941 */ /* 0x000fea0003800200 */
.L_x_28:
[----:B------:R-:W-:Y:S01]  /*09c0*/  ISETP.GT.U32.AND P0, PT, R17, 0xff, PT ;  /* 0x000000ff1100780c */ /* 0x000fe20003f04070 */
[----:B------:R-:W0:Y:S01]  /*09d0*/  LDGDEPBAR ;  /* 0x00000000000079af */ /* 0x000e220000000000 */
[----:B------:R-:W-:Y:S01]  /*09e0*/  BSSY.RECONVERGENT B0, `(.L_x_37) ;  /* 0x0000009000007945 */ /* 0x000fe20003800200 */
[----:B------:R-:W-:-:S10]  /*09f0*/  ISETP.GT.U32.AND P1, PT, R0, 0x1ff, PT ;  /* 0x000001ff0000780c */ /* 0x000fd40003f24070 */
[----:B------:R-:W-:Y:S05]  /*0a00*/  @P0 BRA `(.L_x_38) ;  /* 0x0000000000180947 */ /* 0x000fea0003800000 */
[----:B------:R-:W-:-:S07]  /*0a10*/  IMAD.MOV.U32 R4, RZ, RZ, R17 ;  /* 0x000000ffff047224 */ /* 0x000fce00078e0011 */
.L_x_39:
[C---:B------:R-:W-:Y:S02]  /*0a20*/  LEA R5, R4.reuse, UR39, 0x2 ;  /* 0x0000002704057c11 */ /* 0x040fe4000f8e10ff */
[C---:B------:R-:W-:Y:S02]  /*0a30*/  ISETP.GE.U32.AND P0, PT, R4.reuse, 0xc0, PT ;  /* 0x000000c00400780c */ /* 0x040fe40003f06070 */
[----:B------:R-:W-:Y:S01]  /*0a40*/  IADD3 R4, PT, PT, R4, 0x40, RZ ;  /* 0x0000004004047810 */ /* 0x000fe20007ffe0ff */
[----:B------:R1:W-:Y:S10]  /*0a50*/  STS [R5], RZ ;  /* 0x000000ff05007388 */ /* 0x0003f40000000800 */
[----:B-1----:R-:W-:Y:S05]  /*0a60*/  @!P0 BRA `(.L_x_39) ;  /* 0xfffffffc00ec8947 */ /* 0x002fea000383ffff */
.L_x_38:
[----:B------:R-:W-:Y:S05]  /*0a70*/  BSYNC.RECONVERGENT B0 ;  /* 0x0000000000007941 */ /* 0x000fea0003800200 */
.L_x_37:
[----:B------:R-:W-:Y:S04]  /*0a80*/  BSSY.RECONVERGENT B0, `(.L_x_40) ;  /* 0x0000063000007945 */ /* 0x000fe80003800200 */
[----:B------:R-:W-:Y:S05]  /*0a90*/  @P1 BRA `(.L_x_41) ;  /* 0x0000000400841947 */ /* 0x000fea0003800000 */
[----:B------:R-:W-:Y:S01]  /*0aa0*/  IMAD.IADD R5, R9, 0x1, R0 ;  /* 0x0000000109057824 */ /* 0x000fe200078e0200 */
[----:B------:R-:W-:Y:S01]  /*0ab0*/  BSSY.RECONVERGENT B1, `(.L_x_42) ;  /* 0x0000025000017945 */ /* 0x000fe20003800200 */
[----:B------:R-:W-:-:S03]  /*0ac0*/  IMAD.MOV.U32 R7, RZ, RZ, -0x1 ;  /* 0xffffffffff077424 */ /* 0x000fc600078e00ff */
[C---:B------:R-:W-:Y:S02]  /*0ad0*/  ISETP.GT.U32.AND P0, PT, R5.reuse, 0x200, PT ;  /* 0x000002000500780c */ /* 0x040fe40003f04070 */
[C---:B------:R-:W-:Y:S02]  /*0ae0*/  ISETP.GE.U32.AND P1, PT, R5.reuse, 0x200, PT ;  /* 0x000002000500780c */ /* 0x040fe40003f26070 */
[----:B------:R-:W-:Y:S02]  /*0af0*/  ISETP.GT.U32.AND.EX P0, PT, RZ, RZ, PT, P0 ;  /* 0x000000ffff00720c */ /* 0x000fe40003f04100 */
[----:B------:R-:W-:Y:S02]  /*0b00*/  SEL R4, RZ, 0x1, P1 ;  /* 0x00000001ff047807 */ /* 0x000fe40000800000 */
[----:B------:R-:W-:-:S04]  /*0b10*/  SEL R6, R5, 0x200, P0 ;  /* 0x0000020005067807 */ /* 0x000fc80000000000 */
[----:B------:R-:W-:Y:S01]  /*0b20*/  IADD3 R8, P0, P1, R6, -R4, -R5 ;  /* 0x8000000406087210 */ /* 0x000fe2000791e805 */
[----:B------:R-:W-:-:S03]  /*0b30*/  IMAD.MOV.U32 R5, RZ, RZ, RZ ;  /* 0x000000ffff057224 */ /* 0x000fc600078e00ff */
        /* <DEDUP_REMOVED lines=9> */
[----:B-1----:R-:W-:Y:S01]  /*0bd0*/  MOV R6, RZ ;  /* 0x000000ff00067202 */ /* 0x002fe20000000f00 */
        /* <DEDUP_REMOVED lines=13> */
.L_x_43:
[----:B------:R-:W-:Y:S02]  /*0cb0*/  MOV R7, R8 ;  /* 0x0000000800077202 */ /* 0x000fe40000000f00 */
[----:B------:R-:W-:-:S07]  /*0cc0*/  MOV R8, 0xce0 ;  /* 0x00000ce000087802 */ /* 0x000fce0000000f00 */
[----:B------:R-:W-:Y:S05]  /*0cd0*/  CALL.REL.NOINC `($__internal_0_$__cuda_sm20_div_u64) ;  /* 0x0000003400ec7944 */ /* 0x000fea0003c00000 */
[----:B------:R-:W-:Y:S02]  /*0ce0*/  IMAD.MOV.U32 R6, RZ, RZ, R12 ;  /* 0x000000ffff067224 */ /* 0x000fe400078e000c */
[----:B------:R-:W-:-:S07]  /*0cf0*/  IMAD.MOV.U32 R7, RZ, RZ, R13 ;  /* 0x000000ffff077224 */ /* 0x000fce00078e000d */
.L_x_44:
[----:B------:R-:W-:Y:S05]  /*0d00*/  BSYNC.RECONVERGENT B1 ;  /* 0x0000000000017941 */ /* 0x000fea0003800200 */
.L_x_42:
[----:B------:R-:W-:Y:S01]  /*0d10*/  IADD3 R4, P0, PT, R6, R4, RZ ;  /* 0x0000000406047210 */ /* 0x000fe20007f1e0ff */
[----:B------:R-:W-:Y:S01]  /*0d20*/  BSSY.RECONVERGENT B1, `(.L_x_45) ;  /* 0x000001b000017945 */ /* 0x000fe20003800200 */
[----:B------:R-:W-:Y:S02]  /*0d30*/  IMAD.WIDE.U32 R2, R31, 0x4, R2 ;  /* 0x000000041f027825 */ /* 0x000fe400078e0002 */
[C---:B------:R-:W-:Y:S02]  /*0d40*/  LOP3.LUT R8, R4.reuse, 0x3, RZ, 0xc0, !PT ;  /* 0x0000000304087812 */ /* 0x040fe400078ec0ff */
        /* <DEDUP_REMOVED lines=10> */
.L_x_47:
[C---:B------:R-:W-:Y:S02]  /*0df0*/  LEA R6, P1, R0.reuse, R2, 0x2 ;  /* 0x0000000200067211 */ /* 0x040fe400078210ff */
[C---:B------:R-:W-:Y:S02]  /*0e00*/  LEA R11, R0.reuse, UR39, 0x2 ;  /* 0x00000027000b7c11 */ /* 0x040fe4000f8e10ff */
[--C-:B------:R-:W-:Y:S02]  /*0e10*/  LEA.HI.X R7, R0, R3, R5.reuse, 0x2, P1 ;  /* 0x0000000300077211 */ /* 0x100fe400008f1405 */
        /* <DEDUP_REMOVED lines=11> */
.L_x_46:
[----:B------:R-:W-:Y:S05]  /*0ed0*/  BSYNC.RECONVERGENT B1 ;  /* 0x0000000000017941 */ /* 0x000fea0003800200 */
.L_x_45:
[----:B------:R-:W-:Y:S05]  /*0ee0*/  @!P0 BRA `(.L_x_41) ;  /* 0x0000000000708947 */ /* 0x000fea0003800000 */
[----:B------:R-:W-:Y:S01]  /*0ef0*/  UIMAD UR4, UR40, UR41, URZ ;  /* 0x00000029280472a4 */ /* 0x000fe2000f8e02ff */
[----:B------:R-:W-:Y:S01]  /*0f00*/  IMAD.SHL.U32 R23, R9, 0x4, RZ ;  /* 0x0000000409177824 */ /* 0x000fe200078e00ff */
[----:B------:R-:W-:-:S04]  /*0f10*/  SHF.R.U32.HI R27, RZ, 0x1e, R9 ;  /* 0x0000001eff1b7819 */ /* 0x000fc80000011609 */
[----:B------:R-:W-:-:S07]  /*0f20*/  IMAD R4, R24, UR4, RZ ;  /* 0x0000000418047c24 */ /* 0x000fce000f8e02ff */
.L_x_48:
[C---:B------:R-:W-:Y:S02]  /*0f30*/  LEA R12, P0, R0.reuse, R2, 0x2 ;  /* 0x00000002000c7211 */ /* 0x040fe400078010ff */
[C---:B------:R-:W-:Y:S02]  /*0f40*/  LEA R29, R0.reuse, UR39, 0x2 ;  /* 0x00000027001d7c11 */ /* 0x040fe4000f8e10ff */
[----:B------:R-:W-:Y:S02]  /*0f50*/  LEA.HI.X R13, R0, R3, R5, 0x2, P0 ;  /* 0x00000003000d7211 */ /* 0x000fe400000f1405 */
[----:B------:R-:W-:Y:S01]  /*0f60*/  IADD3 R6, P0, PT, R23, R12, RZ ;  /* 0x0000000c17067210 */ /* 0x000fe20007f1e0ff */
[C---:B------:R-:W-:Y:S02]  /*0f70*/  IMAD R15, R4.reuse, 0x4, R29 ;  /* 0x00000004040f7824 */ /* 0x040fe400078e021d */
        /* <DEDUP_REMOVED lines=19> */
.L_x_41:
[----:B------:R-:W-:Y:S05]  /*10b0*/  BSYNC.RECONVERGENT B0 ;  /* 0x0000000000007941 */ /* 0x000fea0003800200 */
.L_x_40:
[----:B------:R-:W0:Y:S01]  /*10c0*/  LDGDEPBAR ;  /* 0x00000000000079af */ /* 0x000e220000000000 */
[----:B------:R-:W-:Y:S01]  /*10d0*/  ISETP.GT.U32.AND P0, PT, R17, 0x1ff, PT ;  /* 0x000001ff1100780c */ /* 0x000fe20003f04070 */
[----:B------:R-:W-:Y:S01]  /*10e0*/  BSSY B0, `(.L_x_49) ;  /* 0x000000e000007945 */ /* 0x000fe20003800000 */
[----:B------:R-:W-:-:S04]  /*10f0*/  DEPBAR.LE SB0, 0x1 ;  /* 0x000080400000791a */ /* 0x000fc80000000000 */
[----:B------:R-:W-:Y:S07]  /*1100*/  BAR.SYNC.DEFER_BLOCKING 0x0 ;  /* 0x0000000000007b1d */ /* 0x000fee0000010000 */
[----:B------:R-:W-:Y:S05]  /*1110*/  @P0 BRA `(.L_x_50) ;  /* 0x0000000000280947 */ /* 0x000fea0003800000 */
[----:B------:R-:W-:-:S07]  /*1120*/  IMAD.MOV.U32 R0, RZ, RZ, R17 ;  /* 0x000000ffff007224 */ /* 0x000fce00078e0011 */
.L_x_51:
[C---:B------:R-:W-:Y:S01]  /*1130*/  LEA R2, R0.reuse, UR39, 0x2 ;  /* 0x0000002700027c11 */ /* 0x040fe2000f8e10ff */
[----:B------:R-:W-:Y:S05]  /*1140*/  YIELD ;  /* 0x0000000000007946 */ /* 0x000fea0003800000 */
[----:B-1----:R-:W1:Y:S01]  /*1150*/  LDS R2, [R2+0x800] ;  /* 0x0008000002027984 */ /* 0x002e620000000800 */
[C---:B------:R-:W-:Y:S01]  /*1160*/  ISETP.GE.U32.AND P0, PT, R0.reuse, 0x1c0, PT ;  /* 0x000001c00000780c */ /* 0x040fe20003f06070 */
[----:B------:R-:W-:Y:S01]  /*1170*/  VIADD R0, R0, 0x40 ;  /* 0x0000004000007836 */ /* 0x000fe20000000000 */
[----:B-1----:R-:W-:-:S04]  /*1180*/  SHF.L.U32 R3, R2, 0x2, RZ ;  /* 0x0000000202037819 */ /* 0x002fc800000006ff */
[----:B------:R-:W-:-:S05]  /*1190*/  LOP3.LUT R3, R3, 0x3fc, RZ, 0xc0, !PT ;  /* 0x000003fc03037812 */ /* 0x000fca00078ec0ff */
[----:B------:R1:W-:Y:S02]  /*11a0*/  ATOMS.POPC.INC.32 RZ, [R3+UR39] ;  /* 0x0000000003ff7f8c */ /* 0x0003e4000d800027 */
[----:B------:R-:W-:Y:S05]  /*11b0*/  @!P0 BRA `(.L_x_51) ;  /* 0xfffffffc00dc8947 */ /* 0x000fea000383ffff */
.L_x_50:
[----:B------:R-:W-:Y:S05]  /*11c0*/  BSYNC B0 ;  /* 0x0000000000007941 */ /* 0x000fea0003800000 */
.L_x_49:
[----:B------:R-:W2:Y:S01]  /*11d0*/  S2UR UR4, SR_CTAID.Z ;  /* 0x00000000000479c3 */ /* 0x000ea20000002700 */
[----:B------:R-:W3:Y:S01]  /*11e0*/  LDCU UR5, c[0x0][0x374] ;  /* 0x00006e80ff0577ac */ /* 0x000ee20008000800 */
[----:B------:R-:W-:Y:S01]  /*11f0*/  IMAD.MOV R5, RZ, RZ, -R16 ;  /* 0x000000ffff057224 */ /* 0x000fe200078e0a10 */
[----:B------:R-:W-:Y:S01]  /*1200*/  ISETP.GE.U32.AND P0, PT, R17, 0x100, PT ;  /* 0x000001001100780c */ /* 0x000fe20003f06070 */
[----:B-1----:R-:W-:Y:S01]  /*1210*/  VIADD R3, R16, 0xffffffff ;  /* 0xffffffff10037836 */ /* 0x002fe20000000000 */
[----:B------:R-:W1:Y:S01]  /*1220*/  LDCU.64 UR8, c[0x0][0x398] ;  /* 0x00007300ff0877ac */ /* 0x000e620008000a00 */
[----:B------:R-:W-:Y:S02]  /*1230*/  HFMA2 R30, -RZ, RZ, 0, 0 ;  /* 0x00000000ff1e7431 */ /* 0x000fe400000001ff */
[----:B------:R-:W-:Y:S01]  /*1240*/  IMAD.MOV.U32 R29, RZ, RZ, RZ ;  /* 0x000000ffff1d7224 */ /* 0x000fe200078e00ff */
[----:B------:R-:W4:Y:S01]  /*1250*/  S2UR UR6, SR_CTAID.Y ;  /* 0x00000000000679c3 */ /* 0x000f220000002600 */
[----:B------:R-:W-:-:S04]  /*1260*/  ISETP.EQ.AND P1, PT, R32, R3, !P0 ;  /* 0x000000032000720c */ /* 0x000fc80004722270 */
[----:B------:R-:W-:-:S03]  /*1270*/  P2R R34, PR, RZ, 0x2 ;  /* 0x00000002ff227803 */ /* 0x000fc60000000000 */
[----:B------:R-:W5:Y:S01]  /*1280*/  LDC R28, c[0x0][0x378] ;  /* 0x0000de00ff1c7b82 */ /* 0x000f620000000800 */
[----:B---3--:R-:W-:Y:S02]  /*1290*/  IMAD R5, R5, UR5, RZ ;  /* 0x0000000505057c24 */ /* 0x008fe4000f8e02ff */
[----:B-1----:R-:W-:Y:S01]  /*12a0*/  IMAD.U32 R22, RZ, RZ, UR8 ;  /* 0x00000008ff167e24 */ /* 0x002fe2000f8e00ff */
[----:B--2---:R-:W-:Y:S01]  /*12b0*/  UIADD3 UR4, UPT, UPT, -UR4, URZ, URZ ;  /* 0x000000ff04047290 */ /* 0x004fe2000fffe1ff */
[----:B------:R-:W-:Y:S02]  /*12c0*/  IMAD.U32 R23, RZ, RZ, UR9 ;  /* 0x00000009ff177e24 */ /* 0x000fe4000f8e00ff */
[----:B----4-:R-:W-:-:S05]  /*12d0*/  VIADD R0, R32, UR6 ;  /* 0x0000000620007c36 */ /* 0x010fca0008000000 */
[----:B------:R-:W-:Y:S01]  /*12e0*/  ISETP.NE.AND P0, PT, R0, UR4, PT ;  /* 0x0000000400007c0c */ /* 0x000fe2000bf05270 */
[----:B-----5:R-:W-:-:S05]  /*12f0*/  IMAD R28, R28, R5, -0x7fffffff ;  /* 0x800000011c1c7424 */ /* 0x020fca00078e0205 */
[----:B------:R-:W-:-:S07]  /*1300*/  SEL R28, R28, 0x1, !P0 ;  /* 0x000000011c1c7807 */ /* 0x000fce0004000000 */
.L_x_115:
[----:B-1----:R-:W1:Y:S01]  /*1310*/  S2R R13, SR_TID.X ;  /* 0x00000000000d7919 */ /* 0x002e620000002100 */
[----:B------:R-:W-:Y:S05]  /*1320*/  YIELD ;  /* 0x0000000000007946 */ /* 0x000fea0003800000 */
[----:B------:R-:W-:Y:S05]  /*1330*/  WARPSYNC.ALL ;  /* 0x0000000000007948 */ /* 0x000fea0003800000 */
[----:B------:R-:W-:Y:S01]  /*1340*/  BAR.SYNC.DEFER_BLOCKING 0x0 ;  /* 0x0000000000007b1d */ /* 0x000fe20000010000 */
[----:B---3--:R-:W-:-:S05]  /*1350*/  IMAD R26, R30, 0x8, R1 ;  /* 0x000000081e1a7824 */ /* 0x008fca00078e0201 */
[----:B------:R-:W-:Y:S01]  /*1360*/  BSSY.RECONVERGENT B0, `(.L_x_52) ;  /* 0x000001d000007945 */ /* 0x000fe20003800200 */
[----:B-1----:R-:W-:-:S13]  /*1370*/  ISETP.GT.U32.AND P0, PT, R13, 0xff, PT ;  /* 0x000000ff0d00780c */ /* 0x002fda0003f04070 */
[----:B--2-4-:R-:W-:Y:S05]  /*1380*/  @P0 BRA `(.L_x_53) ;  /* 0x0000000000680947 */ /* 0x014fea0003800000 */
[----:B------:R-:W2:Y:S04]  /*1390*/  LDL.64 R4, [R26] ;  /* 0x000000001a047983 */ /* 0x000ea80000100a00 */
[----:B------:R-:W3:Y:S01]  /*13a0*/  LDL.64 R2, [R26+0x30] ;  /* 0x000030001a027983 */ /* 0x000ee20000100a00 */
[----:B------:R-:W-:Y:S01]  /*13b0*/  ISETP.NE.AND P0, PT, R32, RZ, PT ;  /* 0x000000ff2000720c */ /* 0x000fe20003f05270 */
[----:B------:R-:W-:Y:S02]  /*13c0*/  IMAD.MOV.U32 R0, RZ, RZ, R13 ;  /* 0x000000ffff007224 */ /* 0x000fe400078e000d */
[----:B--2---:R-:W-:-:S04]  /*13d0*/  IMAD.WIDE.U32 R4, R13, 0x4, R4 ;  /* 0x000000040d047825 */ /* 0x004fc800078e0004 */
[----:B------:R-:W-:Y:S01]  /*13e0*/  IMAD.MOV.U32 R11, RZ, RZ, R5 ;  /* 0x000000ffff0b7224 */ /* 0x000fe200078e0005 */
[----:B------:R-:W-:Y:S01]  /*13f0*/  MOV R5, 0x80000000 ;  /* 0x8000000000057802 */ /* 0x000fe20000000f00 */
[----:B---3--:R-:W-:-:S03]  /*1400*/  IMAD.WIDE.U32 R2, R13, 0x4, R2 ;  /* 0x000000040d027825 */ /* 0x008fc600078e0002 */
[----:B------:R-:W-:Y:S01]  /*1410*/  SEL R5, R5, 0x40000000, !P0 ;  /* 0x4000000005057807 */ /* 0x000fe20004000000 */
[----:B------:R-:W-:Y:S02]  /*1420*/  IMAD.MOV.U32 R6, RZ, RZ, R4 ;  /* 0x000000ffff067224 */ /* 0x000fe400078e0004 */
[----:B------:R-:W-:Y:S02]  /*1430*/  IMAD.MOV.U32 R4, RZ, RZ, R2 ;  /* 0x000000ffff047224 */ /* 0x000fe400078e0002 */
[----:B------:R-:W-:-:S07]  /*1440*/  IMAD.MOV.U32 R9, RZ, RZ, R3 ;  /* 0x000000ffff097224 */ /* 0x000fce00078e0003 */
.L_x_54:
[----:B-1----:R-:W-:Y:S01]  /*1450*/  IMAD.MOV.U32 R2, RZ, RZ, R4 ;  /* 0x000000ffff027224 */ /* 0x002fe200078e0004 */
[----:B------:R-:W-:-:S05]  /*1460*/  MOV R3, R9 ;  /* 0x0000000900037202 */ /* 0x000fca0000000f00 */
[----:B------:R1:W2:Y:S01]  /*1470*/  LD.E R2, desc[UR36][R2.64] ;  /* 0x0000002402027980 */ /* 0x0002a2000c101900 */
[C---:B------:R-:W-:Y:S01]  /*1480*/  ISETP.GE.U32.AND P0, PT, R0.reuse, 0xc0, PT ;  /* 0x000000c00000780c */ /* 0x040fe20003f06070 */
[----:B------:R-:W-:Y:S01]  /*1490*/  VIADD R0, R0, 0x40 ;  /* 0x0000004000007836 */ /* 0x000fe20000000000 */
[----:B------:R-:W-:-:S04]  /*14a0*/  IADD3 R4, P2, PT, R4, 0x100, RZ ;  /* 0x0000010004047810 */ /* 0x000fc80007f5e0ff */
[----:B------:R-:W-:Y:S01]  /*14b0*/  IADD3.X R9, PT, PT, RZ, R9, RZ, P2, !PT ;  /* 0x00000009ff097210 */ /* 0x000fe200017fe4ff */
[----:B-1----:R-:W-:Y:S01]  /*14c0*/  IMAD.MOV.U32 R3, RZ, RZ, R11 ;  /* 0x000000ffff037224 */ /* 0x002fe200078e000b */
[----:B--2---:R-:W-:Y:S01]  /*14d0*/  LOP3.LUT R7, R2, R5, RZ, 0xfc, !PT ;  /* 0x0000000502077212 */ /* 0x004fe200078efcff */
[----:B------:R-:W-:Y:S01]  /*14e0*/  IMAD.MOV.U32 R2, RZ, RZ, R6 ;  /* 0x000000ffff027224 */ /* 0x000fe200078e0006 */
[----:B------:R-:W-:-:S04]  /*14f0*/  IADD3 R6, P1, PT, R6, 0x100, RZ ;  /* 0x0000010006067810 */ /* 0x000fc80007f3e0ff */
[----:B------:R1:W-:Y:S01]  /*1500*/  ST.E desc[UR36][R2.64], R7 ;  /* 0x0000000702007985 */ /* 0x0003e2000c101924 */
[----:B------:R-:W-:Y:S01]  /*1510*/  IMAD.X R11, RZ, RZ, R11, P1 ;  /* 0x000000ffff0b7224 */ /* 0x000fe200008e060b */
[----:B------:R-:W-:Y:S07]  /*1520*/  @!P0 BRA `(.L_x_54) ;  /* 0xfffffffc00c88947 */ /* 0x000fee000383ffff */
.L_x_53:
[----:B------:R-:W-:Y:S05]  /*1530*/  BSYNC.RECONVERGENT B0 ;  /* 0x0000000000007941 */ /* 0x000fea0003800200 */
.L_x_52:
[----:B------:R-:W-:Y:S01]  /*1540*/  ISETP.NE.AND P0, PT, R13, RZ, PT ;  /* 0x000000ff0d00720c */ /* 0x000fe20003f05270 */
[----:B------:R-:W2:Y:S01]  /*1550*/  LDCU.64 UR42, c[0x0][0x390] ;  /* 0x00007200ff2a77ac */ /* 0x000ea20008000a00 */
[----:B------:R-:W-:Y:S11]  /*1560*/  BSSY.RECONVERGENT B7, `(.L_x_55) ;  /* 0x00000b2000077945 */ /* 0x000ff60003800200 */
[----:B------:R-:W-:Y:S05]  /*1570*/  @P0 BRA `(.L_x_56) ;  /* 0x0000000800c00947 */ /* 0x000fea0003800000 */
[----:B------:R3:W5:Y:S01]  /*1580*/  LDL.64 R18, [R26] ;  /* 0x000000001a127983 */ /* 0x0007620000100a00 */
[----:B------:R-:W-:-:S07]  /*1590*/  IMAD.MOV.U32 R27, RZ, RZ, RZ ;  /* 0x000000ffff1b7224 */ /* 0x000fce00078e00ff */
.L_x_73:
[----:B-----5:R-:W-:-:S05]  /*15a0*/  IMAD.WIDE.U32 R16, R27, 0x4, R18 ;  /* 0x000000041b107825 */ /* 0x020fca00078e0012 */
[----:B------:R-:W4:Y:S01]  /*15b0*/  LD.E R0, desc[UR36][R16.64] ;  /* 0x0000002410007980 */ /* 0x000f22000c101900 */
[----:B------:R-:W-:Y:S01]  /*15c0*/  VIADD R27, R27, 0x8 ;  /* 0x000000081b1b7836 */ /* 0x000fe20000000000 */
[----:B------:R-:W-:Y:S04]  /*15d0*/  BSSY.RECONVERGENT B6, `(.L_x_57) ;  /* 0x0000015000067945 */ /* 0x000fe80003800200 */
[----:B------:R-:W-:-:S04]  /*15e0*/  ISETP.NE.AND P1, PT, R27, 0x100, PT ;  /* 0x000001001b00780c */ /* 0x000fc80003f25270 */
[----:B------:R-:W-:Y:S02]  /*15f0*/  P2R R33, PR, RZ, 0x2 ;  /* 0x00000002ff217803 */ /* 0x000fe40000000000 */
[----:B----4-:R-:W-:-:S13]  /*1600*/  ISETP.GT.U32.AND P0, PT, R0, 0x3fffffff, PT ;  /* 0x3fffffff0000780c */ /* 0x010fda0003f04070 */
[----:B------:R-:W-:Y:S05]  /*1610*/  @P0 BRA `(.L_x_58) ;  /* 0x0000000000400947 */ /* 0x000fea0003800000 */
[----:B-1----:R-:W-:Y:S01]  /*1620*/  MOV R2, 0x0 ;  /* 0x0000000000027802 */ /* 0x002fe20000000f00 */
[----:B------:R-:W1:Y:S01]  /*1630*/  LDCU.64 UR4, c[0x4][0x18] ;  /* 0x01000300ff0477ac */ /* 0x000e620008000a00 */
[----:B------:R-:W-:Y:S02]  /*1640*/  HFMA2 R12, -RZ, RZ, 0, 5.9604644775390625e-08 ;  /* 0x00000001ff0c7431 */ /* 0x000fe400000001ff */
[----:B------:R-:W-:Y:S01]  /*1650*/  IMAD.MOV.U32 R8, RZ, RZ, 0x83 ;  /* 0x00000083ff087424 */ /* 0x000fe200078e00ff */
[----:B------:R-:W4:Y:S01]  /*1660*/  LDCU.64 UR6, c[0x4][0x20] ;  /* 0x01000400ff0677ac */ /* 0x000f220008000a00 */
[----:B------:R-:W2:Y:S01]  /*1670*/  LDC.64 R2, c[0x4][R2] ;  /* 0x0100000002027b82 */ /* 0x000ea20000000a00 */
[----:B------:R-:W-:Y:S01]  /*1680*/  IMAD.MOV.U32 R13, RZ, RZ, RZ ;  /* 0x000000ffff0d7224 */ /* 0x000fe200078e00ff */
[----:B------:R-:W5:Y:S01]  /*1690*/  LDCU.64 UR8, c[0x4][0x8] ;  /* 0x01000100ff0877ac */ /* 0x000f620008000a00 */
[----:B-1----:R-:W-:Y:S02]  /*16a0*/  IMAD.U32 R4, RZ, RZ, UR4 ;  /* 0x00000004ff047e24 */ /* 0x002fe4000f8e00ff */
[----:B------:R-:W-:Y:S01]  /*16b0*/  IMAD.U32 R5, RZ, RZ, UR5 ;  /* 0x00000005ff057e24 */ /* 0x000fe2000f8e00ff */
[----:B----4-:R-:W-:Y:S01]  /*16c0*/  MOV R6, UR6 ;  /* 0x0000000600067c02 */ /* 0x010fe20008000f00 */
[----:B------:R-:W-:-:S02]  /*16d0*/  IMAD.U32 R7, RZ, RZ, UR7 ;  /* 0x00000007ff077e24 */ /* 0x000fc4000f8e00ff */
[----:B-----5:R-:W-:Y:S02]  /*16e0*/  IMAD.U32 R10, RZ, RZ, UR8 ;  /* 0x00000008ff0a7e24 */ /* 0x020fe4000f8e00ff */
[----:B------:R-:W-:-:S07]  /*16f0*/  IMAD.U32 R11, RZ, RZ, UR9 ;  /* 0x00000009ff0b7e24 */ /* 0x000fce000f8e00ff */
[----:B------:R-:W-:-:S07]  /*1700*/  LEPC R20, `(.L_x_58) ;  /* 0x000000001014794e */ /* 0x000fce0000000000 */
[----:B--23--:R-:W-:Y:S05]  /*1710*/  CALL.ABS.NOINC R2 ;  /* 0x0000000002007343 */ /* 0x00cfea0003c00000 */
.L_x_58:
[----:B--2---:R-:W-:Y:S05]  /*1720*/  BSYNC.RECONVERGENT B6 ;  /* 0x0000000000067941 */ /* 0x004fea0003800200 */
.L_x_57:
[----:B------:R-:W2:Y:S01]  /*1730*/  LD.E R0, desc[UR36][R16.64+0x4] ;  /* 0x0000042410007980 */ /* 0x000ea2000c101900 */
[----:B------:R-:W-:Y:S01]  /*1740*/  BSSY.RECONVERGENT B6, `(.L_x_59) ;  /* 0x0000013000067945 */ /* 0x000fe20003800200 */
[----:B--2---:R-:W-:-:S13]  /*1750*/  ISETP.GT.U32.AND P0, PT, R0, 0x3fffffff, PT ;  /* 0x3fffffff0000780c */ /* 0x004fda0003f04070 */
[----:B------:R-:W-:Y:S05]  /*1760*/  @P0 BRA `(.L_x_60) ;  /* 0x0000000000400947 */ /* 0x000fea0003800000 */
[----:B-1----:R-:W-:Y:S01]  /*1770*/  MOV R2, 0x0 ;  /* 0x0000000000027802 */ /* 0x002fe20000000f00 */
[----:B------:R-:W1:Y:S01]  /*1780*/  LDCU.64 UR4, c[0x4][0x18] ;  /* 0x01000300ff0477ac */ /* 0x000e620008000a00 */
[----:B------:R-:W-:Y:S02]  /*1790*/  HFMA2 R13, -RZ, RZ, 0, 0 ;  /* 0x00000000ff0d7431 */ /* 0x000fe400000001ff */
[----:B------:R-:W-:Y:S01]  /*17a0*/  IMAD.MOV.U32 R8, RZ, RZ, 0x83 ;  /* 0x00000083ff087424 */ /* 0x000fe200078e00ff */
[----:B------:R-:W2:Y:S01]  /*17b0*/  LDCU.64 UR6, c[0x4][0x20] ;  /* 0x01000400ff0677ac */ /* 0x000ea20008000a00 */
[----:B------:R-:W4:Y:S01]  /*17c0*/  LDC.64 R2, c[0x4][R2] ;  /* 0x0100000002027b82 */ /* 0x000f220000000a00 */
[----:B------:R-:W-:Y:S01]  /*17d0*/  IMAD.MOV.U32 R12, RZ, RZ, 0x1 ;  /* 0x00000001ff0c7424 */ /* 0x000fe200078e00ff */
[----:B------:R-:W5:Y:S01]  /*17e0*/  LDCU.64 UR8, c[0x4][0x8] ;  /* 0x01000100ff0877ac */ /* 0x000f620008000a00 */
[----:B-1----:R-:W-:Y:S02]  /*17f0*/  IMAD.U32 R4, RZ, RZ, UR4 ;  /* 0x00000004ff047e24 */ /* 0x002fe4000f8e00ff */
[----:B------:R-:W-:-:S02]  /*1800*/  IMAD.U32 R5, RZ, RZ, UR5 ;  /* 0x00000005ff057e24 */ /* 0x000fc4000f8e00ff */
[----:B--2---:R-:W-:Y:S01]  /*1810*/  IMAD.U32 R6, RZ, RZ, UR6 ;  /* 0x00000006ff067e24 */ /* 0x004fe2000f8e00ff */
[----:B------:R-:W-:Y:S01]  /*1820*/  MOV R7, UR7 ;  /* 0x0000000700077c02 */ /* 0x000fe20008000f00 */
[----:B-----5:R-:W-:Y:S02]  /*1830*/  IMAD.U32 R10, RZ, RZ, UR8 ;  /* 0x00000008ff0a7e24 */ /* 0x020fe4000f8e00ff */
[----:B------:R-:W-:-:S07]  /*1840*/  IMAD.U32 R11, RZ, RZ, UR9 ;  /* 0x00000009ff0b7e24 */ /* 0x000fce000f8e00ff */
[----:B------:R-:W-:-:S07]  /*1850*/  LEPC R20, `(.L_x_60) ;  /* 0x000000001014794e */ /* 0x000fce0000000000 */
[----:B---34-:R-:W-:Y:S05]  /*1860*/  CALL.ABS.NOINC R2 ;  /* 0x0000000002007343 */ /* 0x018fea0003c00000 */
.L_x_60:
[----:B------:R-:W-:Y:S05]  /*1870*/  BSYNC.RECONVERGENT B6 ;  /* 0x0000000000067941 */ /* 0x000fea0003800200 */
.L_x_59:
[----:B------:R-:W2:Y:S01]  /*1880*/  LD.E R0, desc[UR36][R16.64+0x8] ;  /* 0x0000082410007980 */ /* 0x000ea2000c101900 */
[----:B------:R-:W-:Y:S01]  /*1890*/  BSSY.RECONVERGENT B6, `(.L_x_61) ;  /* 0x0000013000067945 */ /* 0x000fe20003800200 */
[----:B--2---:R-:W-:-:S13]  /*18a0*/  ISETP.GT.U32.AND P0, PT, R0, 0x3fffffff, PT ;  /* 0x3fffffff0000780c */ /* 0x004fda0003f04070 */
[----:B------:R-:W-:Y:S05]  /*18b0*/  @P0 BRA `(.L_x_62) ;  /* 0x0000000000400947 */ /* 0x000fea0003800000 */
[----:B-1----:R-:W-:Y:S01]  /*18c0*/  MOV R2, 0x0 ;  /* 0x0000000000027802 */ /* 0x002fe20000000f00 */
[----:B------:R-:W1:Y:S01]  /*18d0*/  LDCU.64 UR4, c[0x4][0x18] ;  /* 0x01000300ff0477ac */ /* 0x000e620008000a00 */
[----:B------:R-:W-:Y:S02]  /*18e0*/  IMAD.MOV.U32 R8, RZ, RZ, 0x83 ;  /* 0x00000083ff087424 */ /* 0x000fe400078e00ff */
[----:B------:R-:W-:Y:S01]  /*18f0*/  IMAD.MOV.U32 R12, RZ, RZ, 0x1 ;  /* 0x00000001ff0c7424 */ /* 0x000fe200078e00ff */
[----:B------:R-:W2:Y:S01]  /*1900*/  LDCU.64 UR6, c[0x4][0x20] ;  /* 0x01000400ff0677ac */ /* 0x000ea20008000a00 */
[----:B------:R-:W4:Y:S01]  /*1910*/  LDC.64 R2, c[0x4][R2] ;  /* 0x0100000002027b82 */ /* 0x000f220000000a00 */
[----:B------:R-:W-:Y:S01]  /*1920*/  IMAD.MOV.U32 R13, RZ, RZ, RZ ;  /* 0x000000ffff0d7224 */ /* 0x000fe200078e00ff */
[----:B------:R-:W5:Y:S01]  /*1930*/  LDCU.64 UR8, c[0x4][0x8] ;  /* 0x01000100ff0877ac */ /* 0x000f620008000a00 */
[----:B-1----:R-:W-:Y:S02]  /*1940*/  IMAD.U32 R4, RZ, RZ, UR4 ;  /* 0x00000004ff047e24 */ /* 0x002fe4000f8e00ff */
[----:B------:R-:W-:-:S02]  /*1950*/  IMAD.U32 R5, RZ, RZ, UR5 ;  /* 0x00000005ff057e24 */ /* 0x000fc4000f8e00ff */
[----:B--2---:R-:W-:Y:S02]  /*1960*/  IMAD.U32 R6, RZ, RZ, UR6 ;  /* 0x00000006ff067e24 */ /* 0x004fe4000f8e00ff */
[----:B------:R-:W-:Y:S01]  /*1970*/  IMAD.U32 R7, RZ, RZ, UR7 ;  /* 0x00000007ff077e24 */ /* 0x000fe2000f8e00ff */
[----:B-----5:R-:W-:Y:S01]  /*1980*/  MOV R10, UR8 ;  /* 0x00000008000a7c02 */ /* 0x020fe20008000f00 */
[----:B------:R-:W-:-:S07]  /*1990*/  IMAD.U32 R11, RZ, RZ, UR9 ;  /* 0x00000009ff0b7e24 */ /* 0x000fce000f8e00ff */
[----:B------:R-:W-:-:S07]  /*19a0*/  LEPC R20, `(.L_x_62) ;  /* 0x000000001014794e */ /* 0x000fce0000000000 */
[----:B---34-:R-:W-:Y:S05]  /*19b0*/  CALL.ABS.NOINC R2 ;  /* 0x0000000002007343 */ /* 0x018fea0003c00000 */
.L_x_62:
[----:B------:R-:W-:Y:S05]  /*19c0*/  BSYNC.RECONVERGENT B6 ;  /* 0x0000000000067941 */ /* 0x000fea0003800200 */
.L_x_61:
        /* <DEDUP_REMOVED lines=12> */
[----:B-1----:R-:W-:Y:S01]  /*1a90*/  MOV R4, UR4 ;  /* 0x0000000400047c02 */ /* 0x002fe20008000f00 */
[----:B------:R-:W-:-:S02]  /*1aa0*/  IMAD.U32 R5, RZ, RZ, UR5 ;  /* 0x00000005ff057e24 */ /* 0x000fc4000f8e00ff */
[----:B--2---:R-:W-:Y:S02]  /*1ab0*/  IMAD.U32 R6, RZ, RZ, UR6 ;  /* 0x00000006ff067e24 */ /* 0x004fe4000f8e00ff */
[----:B------:R-:W-:Y:S02]  /*1ac0*/  IMAD.U32 R7, RZ, RZ, UR7 ;  /* 0x00000007ff077e24 */ /* 0x000fe4000f8e00ff */
[----:B-----5:R-:W-:Y:S01]  /*1ad0*/  IMAD.U32 R10, RZ, RZ, UR8 ;  /* 0x00000008ff0a7e24 */ /* 0x020fe2000f8e00ff */
[----:B------:R-:W-:-:S07]  /*1ae0*/  MOV R11, UR9 ;  /* 0x00000009000b7c02 */ /* 0x000fce0008000f00 */
[----:B------:R-:W-:-:S07]  /*1af0*/  LEPC R20, `(.L_x_64) ;  /* 0x000000001014794e */ /* 0x000fce0000000000 */
[----:B---34-:R-:W-:Y:S05]  /*1b00*/  CALL.ABS.NOINC R2 ;  /* 0x0000000002007343 */ /* 0x018fea0003c00000 */
.L_x_64:
[----:B------:R-:W-:Y:S05]  /*1b10*/  BSYNC.RECONVERGENT B6 ;  /* 0x0000000000067941 */ /* 0x000fea0003800200 */
.L_x_63:
[----:B------:R-:W2:Y:S01]  /*1b20*/  LD.E R0, desc[UR36][R16.64+0x10] ;  /* 0x0000102410007980 */ /* 0x000ea2000c101900 */
[----:B------:R-:W-:Y:S01]  /*1b30*/  BSSY.RECONVERGENT B6, `(.L_x_65) ;  /* 0x0000013000067945 */ /* 0x000fe20003800200 */
[----:B--2---:R-:W-:-:S13]  /*1b40*/  ISETP.GT.U32.AND P0, PT, R0, 0x3fffffff, PT ;  /* 0x3fffffff0000780c */ /* 0x004fda0003f04070 */
[----:B------:R-:W-:Y:S05]  /*1b50*/  @P0 BRA `(.L_x_66) ;  /* 0x0000000000400947 */ /* 0x000fea0003800000 */
[----:B-1----:R-:W-:Y:S01]  /*1b60*/  MOV R2, 0x0 ;  /* 0x0000000000027802 */ /* 0x002fe20000000f00 */
[----:B------:R-:W1:Y:S01]  /*1b70*/  LDCU.64 UR4, c[0x4][0x18] ;  /* 0x01000300ff0477ac */ /* 0x000e620008000a00 */
[----:B------:R-:W-:Y:S02]  /*1b80*/  HFMA2 R8, -RZ, RZ, 0, 7.808208465576171875e-06 ;  /* 0x00000083ff087431 */ /* 0x000fe400000001ff */
[----:B------:R-:W-:Y:S01]  /*1b90*/  IMAD.MOV.U32 R12, RZ, RZ, 0x1 ;  /* 0x00000001ff0c7424 */ /* 0x000fe200078e00ff */
[----:B------:R-:W2:Y:S01]  /*1ba0*/  LDCU.64 UR6, c[0x4][0x20] ;  /* 0x01000400ff0677ac */ /* 0x000ea20008000a00 */
[----:B------:R-:W4:Y:S01]  /*1bb0*/  LDC.64 R2, c[0x4][R2] ;  /* 0x0100000002027b82 */ /* 0x000f220000000a00 */
[----:B------:R-:W-:Y:S01]  /*1bc0*/  IMAD.MOV.U32 R13, RZ, RZ, RZ ;  /* 0x000000ffff0d7224 */ /* 0x000fe200078e00ff */
[----:B------:R-:W5:Y:S01]  /*1bd0*/  LDCU.64 UR8, c[0x4][0x8] ;  /* 0x01000100ff0877ac */ /* 0x000f620008000a00 */
[----:B-1----:R-:W-:Y:S01]  /*1be0*/  IMAD.U32 R4, RZ, RZ, UR4 ;  /* 0x00000004ff047e24 */ /* 0x002fe2000f8e00ff */
[----:B------:R-:W-:Y:S01]  /*1bf0*/  MOV R5, UR5 ;  /* 0x0000000500057c02 */ /* 0x000fe20008000f00 */
[----:B--2---:R-:W-:-:S02]  /*1c00*/  IMAD.U32 R6, RZ, RZ, UR6 ;  /* 0x00000006ff067e24 */ /* 0x004fc4000f8e00ff */
[----:B------:R-:W-:Y:S02]  /*1c10*/  IMAD.U32 R7, RZ, RZ, UR7 ;  /* 0x00000007ff077e24 */ /* 0x000fe4000f8e00ff */
[----:B-----5:R-:W-:Y:S02]  /*1c20*/  IMAD.U32 R10, RZ, RZ, UR8 ;  /* 0x00000008ff0a7e24 */ /* 0x020fe4000f8e00ff */
[----:B------:R-:W-:-:S07]  /*1c30*/  IMAD.U32 R11, RZ, RZ, UR9 ;  /* 0x00000009ff0b7e24 */ /* 0x000fce000f8e00ff */
[----:B------:R-:W-:-:S07]  /*1c40*/  LEPC R20, `(.L_x_66) ;  /* 0x000000001014794e */ /* 0x000fce0000000000 */
[----:B---34-:R-:W-:Y:S05]  /*1c50*/  CALL.ABS.NOINC R2 ;  /* 0x0000000002007343 */ /* 0x018fea0003c00000 */
.L_x_66:
[----:B------:R-:W-:Y:S05]  /*1c60*/  BSYNC.RECONVERGENT B6 ;  /* 0x0000000000067941 */ /* 0x000fea0003800200 */
.L_x_65:
[----:B------:R-:W2:Y:S01]  /*1c70*/  LD.E R0, desc[UR36][R16.64+0x14] ;  /* 0x0000142410007980 */ /* 0x000ea2000c101900 */
[----:B------:R-:W-:Y:S01]  /*1c80*/  BSSY.RECONVERGENT B6, `(.L_x_67) ;  /* 0x0000013000067945 */ /* 0x000fe20003800200 */
[----:B--2---:R-:W-:-:S13]  /*1c90*/  ISETP.GT.U32.AND P0, PT, R0, 0x3fffffff, PT ;  /* 0x3fffffff0000780c */ /* 0x004fda0003f04070 */
[----:B------:R-:W-:Y:S05]  /*1ca0*/  @P0 BRA `(.L_x_68) ;  /* 0x0000000000400947 */ /* 0x000fea0003800000 */
[----:B-1----:R-:W-:Y:S01]  /*1cb0*/  MOV R2, 0x0 ;  /* 0x0000000000027802 */ /* 0x002fe20000000f00 */
[----:B------:R-:W1:Y:S01]  /*1cc0*/  LDCU.64 UR4, c[0x4][0x18] ;  /* 0x01000300ff0477ac */ /* 0x000e620008000a00 */
[----:B------:R-:W-:Y:S02]  /*1cd0*/  HFMA2 R12, -RZ, RZ, 0, 5.9604644775390625e-08 ;  /* 0x00000001ff0c7431 */ /* 0x000fe400000001ff */
[----:B------:R-:W-:Y:S01]  /*1ce0*/  IMAD.MOV.U32 R8, RZ, RZ, 0x83 ;  /* 0x00000083ff087424 */ /* 0x000fe200078e00ff */
[----:B------:R-:W2:Y:S01]  /*1cf0*/  LDCU.64 UR6, c[0x4][0x20] ;  /* 0x01000400ff0677ac */ /* 0x000ea20008000a00 */
[----:B------:R-:W4:Y:S01]  /*1d00*/  LDC.64 R2, c[0x4][R2] ;  /* 0x0100000002027b82 */ /* 0x000f220000000a00 */
[----:B------:R-:W-:Y:S01]  /*1d10*/  IMAD.MOV.U32 R13, RZ, RZ, RZ ;  /* 0x000000ffff0d7224 */ /* 0x000fe200078e00ff */
[----:B------:R-:W5:Y:S01]  /*1d20*/  LDCU.64 UR8, c[0x4][0x8] ;  /* 0x01000100ff0877ac */ /* 0x000f620008000a00 */
[----:B-1----:R-:W-:Y:S02]  /*1d30*/  IMAD.U32 R4, RZ, RZ, UR4 ;  /* 0x00000004ff047e24 */ /* 0x002fe4000f8e00ff */
[----:B------:R-:W-:Y:S01]  /*1d40*/  IMAD.U32 R5, RZ, RZ, UR5 ;  /* 0x00000005ff057e24 */ /* 0x000fe2000f8e00ff */
[----:B--2---:R-:W-:Y:S01]  /*1d50*/  MOV R6, UR6 ;  /* 0x0000000600067c02 */ /* 0x004fe20008000f00 */
[----:B------:R-:W-:-:S02]  /*1d60*/  IMAD.U32 R7, RZ, RZ, UR7 ;  /* 0x00000007ff077e24 */ /* 0x000fc4000f8e00ff */
[----:B-----5:R-:W-:Y:S02]  /*1d70*/  IMAD.U32 R10, RZ, RZ, UR8 ;  /* 0x00000008ff0a7e24 */ /* 0x020fe4000f8e00ff */
[----:B------:R-:W-:-:S07]  /*1d80*/  IMAD.U32 R11, RZ, RZ, UR9 ;  /* 0x00000009ff0b7e24 */ /* 0x000fce000f8e00ff */
[----:B------:R-:W-:-:S07]  /*1d90*/  LEPC R20, `(.L_x_68) ;  /* 0x000000001014794e */ /* 0x000fce0000000000 */
[----:B---34-:R-:W-:Y:S05]  /*1da0*/  CALL.ABS.NOINC R2 ;  /* 0x0000000002007343 */ /* 0x018fea0003c00000 */
.L_x_68:
[----:B------:R-:W-:Y:S05]  /*1db0*/  BSYNC.RECONVERGENT B6 ;  /* 0x0000000000067941 */ /* 0x000fea0003800200 */
.L_x_67:
        /* <DEDUP_REMOVED lines=20> */
.L_x_70:
[----:B------:R-:W-:Y:S05]  /*1f00*/  BSYNC.RECONVERGENT B6 ;  /* 0x0000000000067941 */ /* 0x000fea0003800200 */
.L_x_69:
        /* <DEDUP_REMOVED lines=20> */
.L_x_72:
[----:B------:R-:W-:Y:S05]  /*2050*/  BSYNC.RECONVERGENT B6 ;  /* 0x0000000000067941 */ /* 0x000fea0003800200 */
.L_x_71:
[----:B------:R-:W-:-:S13]  /*2060*/  ISETP.NE.AND P6, PT, R33, RZ, PT ;  /* 0x000000ff2100720c */ /* 0x000fda0003fc5270 */
[----:B------:R-:W-:Y:S05]  /*2070*/  @P6 BRA `(.L_x_73) ;  /* 0xfffffff400486947 */ /* 0x000fea000383ffff */
.L_x_56:
[----:B--2---:R-:W-:Y:S05]  /*2080*/  BSYNC.RECONVERGENT B7 ;  /* 0x0000000000077941 */ /* 0x004fea0003800200 */
.L_x_55:
[----:B-1----:R-:W1:Y:S01]  /*2090*/  S2R R3, SR_TID.X ;  /* 0x0000000000037919 */ /* 0x002e620000002100 */
[----:B------:R-:W-:Y:S01]  /*20a0*/  BSSY.RECONVERGENT B0, `(.L_x_74) ;  /* 0x000002a000007945 */ /* 0x000fe20003800200 */
[----:B-1----:R-:W-:-:S13]  /*20b0*/  ISETP.GT.U32.AND P0, PT, R3, 0xff, PT ;  /* 0x000000ff0300780c */ /* 0x002fda0003f04070 */
[----:B------:R-:W-:Y:S05]  /*20c0*/  @P0 BRA `(.L_x_75) ;  /* 0x00000000009c0947 */ /* 0x000fea0003800000 */
[----:B------:R1:W5:Y:S04]  /*20d0*/  LDL.64 R6, [R26+0x30] ;  /* 0x000030001a067983 */ /* 0x0003680000100a00 */
[----:B------:R1:W5:Y:S01]  /*20e0*/  LDL.64 R4, [R26] ;  /* 0x000000001a047983 */ /* 0x0003620000100a00 */
[----:B------:R-:W-:-:S07]  /*20f0*/  MOV R11, R3 ;  /* 0x00000003000b7202 */ /* 0x000fce0000000f00 */
.L_x_80:
[----:B--2--5:R-:W-:-:S05]  /*2100*/  IMAD.WIDE.U32 R8, R11, 0x4, R6 ;  /* 0x000000040b087825 */ /* 0x024fca00078e0006 */
[----:B------:R2:W5:Y:S01]  /*2110*/  LD.E R0, desc[UR36][R8.64] ;  /* 0x0000002408007980 */ /* 0x000562000c101900 */
[----:B------:R-:W-:-:S13]  /*2120*/  ISETP.NE.AND P0, PT, R32, RZ, PT ;  /* 0x000000ff2000720c */ /* 0x000fda0003f05270 */
[----:B--2---:R-:W-:Y:S05]  /*2130*/  @!P0 BRA `(.L_x_76) ;  /* 0x0000000000648947 */ /* 0x004fea0003800000 */
[----:B------:R-:W-:Y:S01]  /*2140*/  IMAD R2, R25, R30, RZ ;  /* 0x0000001e19027224 */ /* 0x000fe200078e02ff */
[----:B------:R-:W-:Y:S04]  /*2150*/  BSSY.RECONVERGENT B1, `(.L_x_76) ;  /* 0x0000017000017945 */ /* 0x000fe80003800200 */
[----:B------:R-:W-:Y:S01]  /*2160*/  IADD3 R13, P0, PT, R2, R11, RZ ;  /* 0x0000000b020d7210 */ /* 0x000fe20007f1e0ff */
[----:B------:R-:W-:-:S04]  /*2170*/  VIADD R2, R32, 0xffffffff ;  /* 0xffffffff20027836 */ /* 0x000fc80000000000 */
[----:B------:R-:W-:-:S08]  /*2180*/  IMAD.X R12, RZ, RZ, RZ, P0 ;  /* 0x000000ffff0c7224 */ /* 0x000fd000000e06ff */
.L_x_78:
[----:B------:R-:W-:-:S05]  /*2190*/  LEA R9, P0, R2, R13, 0x8 ;  /* 0x0000000d02097211 */ /* 0x000fca00078040ff */
[----:B------:R-:W-:Y:S01]  /*21a0*/  IMAD.X R10, RZ, RZ, R12, P0 ;  /* 0x000000ffff0a7224 */ /* 0x000fe200000e060c */
[----:B------:R-:W-:-:S04]  /*21b0*/  LEA R8, P0, R9, UR42, 0x2 ;  /* 0x0000002a09087c11 */ /* 0x000fc8000f8010ff */
[----:B------:R-:W-:-:S05]  /*21c0*/  LEA.HI.X R9, R9, UR43, R10, 0x2, P0 ;  /* 0x0000002b09097c11 */ /* 0x000fca00080f140a */
[----:B------:R-:W2:Y:S02]  /*21d0*/  LDG.E R10, desc[UR36][R8.64] ;  /* 0x00000024080a7981 */ /* 0x000ea4000c1e1900 */
[----:B--2---:R-:W-:-:S13]  /*21e0*/  ISETP.GT.AND P0, PT, R10, -0x1, PT ;  /* 0xffffffff0a00780c */ /* 0x004fda0003f04270 */
[----:B------:R-:W-:Y:S05]  /*21f0*/  @!P0 BRA `(.L_x_77) ;  /* 0x0000000000288947 */ /* 0x000fea0003800000 */
[----:B------:R-:W-:-:S04]  /*2200*/  SHF.R.U32.HI R8, RZ, 0x1e, R10 ;  /* 0x0000001eff087819 */ /* 0x000fc8000001160a */
[----:B------:R-:W-:Y:S02]  /*2210*/  LOP3.LUT R9, R8, 0x1, RZ, 0xc0, !PT ;  /* 0x0000000108097812 */ /* 0x000fe400078ec0ff */
[----:B------:R-:W-:Y:S02]  /*2220*/  LOP3.LUT R8, R10, 0x3fffffff, RZ, 0xc0, !PT ;  /* 0x3fffffff0a087812 */ /* 0x000fe400078ec0ff */
[----:B------:R-:W-:Y:S01]  /*2230*/  ISETP.NE.U32.AND P0, PT, R9, 0x1, PT ;  /* 0x000000010900780c */ /* 0x000fe20003f05070 */
[----:B------:R-:W-:-:S03]  /*2240*/  IMAD.IADD R2, R2, 0x1, -R9 ;  /* 0x0000000102027824 */ /* 0x000fc600078e0a09 */
[----:B------:R-:W-:Y:S02]  /*2250*/  SEL R9, R8, RZ, !P0 ;  /* 0x000000ff08097207 */ /* 0x000fe40004000000 */
[----:B------:R-:W-:Y:S02]  /*2260*/  ISETP.GT.AND P1, PT, R2, -0x1, PT ;  /* 0xffffffff0200780c */ /* 0x000fe40003f24270 */
[----:B-----5:R-:W-:-:S11]  /*2270*/  IADD3 R0, PT, PT, R9, R0, RZ ;  /* 0x0000000009007210 */ /* 0x020fd60007ffe0ff */
[----:B------:R-:W-:Y:S05]  /*2280*/  @P1 BRA `(.L_x_78) ;  /* 0xfffffffc00c01947 */ /* 0x000fea000383ffff */
[----:B------:R-:W-:Y:S05]  /*2290*/  BRA `(.L_x_79) ;  /* 0x0000000000087947 */ /* 0x000fea0003800000 */
.L_x_77:
[----:B------:R-:W-:-:S05]  /*22a0*/  LOP3.LUT R9, R10, 0x3fffffff, RZ, 0xc0, !PT ;  /* 0x3fffffff0a097812 */ /* 0x000fca00078ec0ff */
[----:B-----5:R-:W-:-:S07]  /*22b0*/  IMAD.IADD R0, R9, 0x1, R0 ;  /* 0x0000000109007824 */ /* 0x020fce00078e0200 */
.L_x_79:
[----:B------:R-:W-:Y:S05]  /*22c0*/  BSYNC.RECONVERGENT B1 ;  /* 0x0000000000017941 */ /* 0x000fea0003800200 */
.L_x_76:
[C---:B------:R-:W-:Y:S02]  /*22d0*/  LEA R8, P0, R11.reuse, R4, 0x2 ;  /* 0x000000040b087211 */ /* 0x040fe400078010ff */
[----:B-----5:R-:W-:Y:S02]  /*22e0*/  LOP3.LUT R13, R0, 0x80000000, RZ, 0xfc, !PT ;  /* 0x80000000000d7812 */ /* 0x020fe400078efcff */
[C---:B------:R-:W-:Y:S02]  /*22f0*/  LEA.HI.X R9, R11.reuse, R5, RZ, 0x2, P0 ;  /* 0x000000050b097211 */ /* 0x040fe400000f14ff */
[C---:B------:R-:W-:Y:S01]  /*2300*/  ISETP.GE.U32.AND P0, PT, R11.reuse, 0xc0, PT ;  /* 0x000000c00b00780c */ /* 0x040fe20003f06070 */
[----:B------:R-:W-:Y:S02]  /*2310*/  VIADD R11, R11, 0x40 ;  /* 0x000000400b0b7836 */ /* 0x000fe40000000000 */
[----:B------:R2:W-:Y:S10]  /*2320*/  ST.E desc[UR36][R8.64], R13 ;  /* 0x0000000d08007985 */ /* 0x0005f4000c101924 */
[----:B------:R-:W-:Y:S05]  /*2330*/  @!P0 BRA `(.L_x_80) ;  /* 0xfffffffc00708947 */ /* 0x000fea000383ffff */
.L_x_75:
[----:B------:R-:W-:Y:S05]  /*2340*/  BSYNC.RECONVERGENT B0 ;  /* 0x0000000000007941 */ /* 0x000fea0003800200 */
.L_x_74:
[----:B------:R-:W-:Y:S01]  /*2350*/  ISETP.NE.AND P0, PT, R34, RZ, PT ;  /* 0x000000ff2200720c */ /* 0x000fe20003f05270 */
[----:B------:R-:W-:-:S12]  /*2360*/  BSSY B0, `(.L_x_81) ;  /* 0x0000035000007945 */ /* 0x000fd80003800000 */
[----:B------:R-:W-:Y:S05]  /*2370*/  @!P0 BRA `(.L_x_82) ;  /* 0x0000000000cc8947 */ /* 0x000fea0003800000 */
[----:B------:R-:W-:Y:S01]  /*2380*/  IMAD.SHL.U32 R0, R30, 0x8, RZ ;  /* 0x000000081e007824 */ /* 0x000fe200078e00ff */
[----:B--2---:R2:W5:Y:S03]  /*2390*/  LDL.64 R8, [R26] ;  /* 0x000000001a087983 */ /* 0x0045660000100a00 */
[----:B------:R-:W-:Y:S01]  /*23a0*/  IMAD.IADD R6, R1, 0x1, R0 ;  /* 0x0000000101067824 */ /* 0x000fe200078e0200 */
[----:B------:R-:W-:-:S04]  /*23b0*/  LOP3.LUT R2, R0, 0x8, RZ, 0x3c, !PT ;  /* 0x0000000800027812 */ /* 0x000fc800078e3cff */
[----:B------:R-:W-:Y:S01]  /*23c0*/  IADD3 R2, PT, PT, R1, R2, RZ ;  /* 0x0000000201027210 */ /* 0x000fe20007ffe0ff */
[----:B------:R-:W5:Y:S04]  /*23d0*/  LDL.64 R6, [R6+0x10] ;  /* 0x0000100006067983 */ /* 0x000f680000100a00 */
[----:B------:R2:W5:Y:S01]  /*23e0*/  LDL.64 R4, [R2+0x10] ;  /* 0x0000100002047983 */ /* 0x0005620000100a00 */
[----:B------:R-:W-:Y:S02]  /*23f0*/  IMAD.MOV.U32 R0, RZ, RZ, RZ ;  /* 0x000000ffff007224 */ /* 0x000fe400078e00ff */
[----:B------:R-:W-:-:S07]  /*2400*/  IMAD.MOV.U32 R13, RZ, RZ, R3 ;  /* 0x000000ffff0d7224 */ /* 0x000fce00078e0003 */
.L_x_88:
[----:B----45:R-:W-:-:S06]  /*2410*/  IMAD.WIDE.U32 R10, R13, 0x4, R8 ;  /* 0x000000040d0a7825 */ /* 0x030fcc00078e0008 */
[----:B------:R-:W4:Y:S01]  /*2420*/  LD.E R10, desc[UR36][R10.64] ;  /* 0x000000240a0a7980 */ /* 0x000f22000c101900 */
[----:B--2---:R-:W-:Y:S01]  /*2430*/  IMAD.MOV R2, RZ, RZ, -R3 ;  /* 0x000000ffff027224 */ /* 0x004fe200078e0a03 */
[----:B------:R-:W-:Y:S05]  /*2440*/  YIELD ;  /* 0x0000000000007946 */ /* 0x000fea0003800000 */
[----:B------:R-:W-:Y:S01]  /*2450*/  LOP3.LUT P0, R2, R2, 0x3, RZ, 0xc0, !PT ;  /* 0x0000000302027812 */ /* 0x000fe2000780c0ff */
[----:B------:R-:W-:Y:S01]  /*2460*/  BSSY.RECONVERGENT B1, `(.L_x_83) ;  /* 0x000000f000017945 */ /* 0x000fe20003800200 */
[----:B------:R-:W-:Y:S01]  /*2470*/  IMAD.MOV.U32 R15, RZ, RZ, R13 ;  /* 0x000000ffff0f7224 */ /* 0x000fe200078e000d */
[----:B----4-:R-:W-:-:S10]  /*2480*/  LOP3.LUT R17, R10, 0x3fffffff, RZ, 0xc0, !PT ;  /* 0x3fffffff0a117812 */ /* 0x010fd400078ec0ff */
[----:B------:R-:W-:Y:S05]  /*2490*/  @!P0 BRA `(.L_x_84) ;  /* 0x00000000002c8947 */ /* 0x000fea0003800000 */
[----:B------:R-:W-:Y:S01]  /*24a0*/  ISETP.NE.AND P0, PT, R2, 0x1, PT ;  /* 0x000000010200780c */ /* 0x000fe20003f05270 */
[C---:B------:R-:W-:Y:S01]  /*24b0*/  IMAD.WIDE.U32 R10, R13.reuse, 0x4, R6 ;  /* 0x000000040d0a7825 */ /* 0x040fe200078e0006 */
[----:B------:R-:W-:-:S04]  /*24c0*/  IADD3 R15, PT, PT, R13, 0x1, RZ ;  /* 0x000000010d0f7810 */ /* 0x000fc80007ffe0ff */
[----:B------:R2:W-:Y:S07]  /*24d0*/  ATOM.E.ADD.STRONG.GPU PT, RZ, desc[UR36][R10.64], R17 ;  /* 0x800000110aff798a */ /* 0x0005ee00081ef124 */
[----:B------:R-:W-:Y:S05]  /*24e0*/  @!P0 BRA `(.L_x_84) ;  /* 0x0000000000188947 */ /* 0x000fea0003800000 */
[----:B------:R-:W-:Y:S01]  /*24f0*/  ISETP.NE.AND P0, PT, R2, 0x2, PT ;  /* 0x000000020200780c */ /* 0x000fe20003f05270 */
[----:B------:R4:W-:Y:S01]  /*2500*/  ATOM.E.ADD.STRONG.GPU PT, RZ, desc[UR36][R10.64+0x4], R17 ;  /* 0x800004110aff798a */ /* 0x0009e200081ef124 */
[----:B------:R-:W-:-:S11]  /*2510*/  VIADD R15, R13, 0x2 ;  /* 0x000000020d0f7836 */ /* 0x000fd60000000000 */
[----:B----4-:R-:W-:Y:S05]  /*2520*/  @!P0 BRA `(.L_x_84) ;  /* 0x0000000000088947 */ /* 0x010fea0003800000 */
[----:B------:R4:W-:Y:S01]  /*2530*/  ATOM.E.ADD.STRONG.GPU PT, RZ, desc[UR36][R10.64+0x8], R17 ;  /* 0x800008110aff798a */ /* 0x0009e200081ef124 */
[----:B------:R-:W-:-:S07]  /*2540*/  VIADD R15, R13, 0x3 ;  /* 0x000000030d0f7836 */ /* 0x000fce0000000000 */
.L_x_84:
[----:B------:R-:W-:Y:S05]  /*2550*/  BSYNC.RECONVERGENT B1 ;  /* 0x0000000000017941 */ /* 0x000fea0003800200 */
.L_x_83:
[----:B------:R-:W-:Y:S01]  /*2560*/  IMAD R2, R0, 0x40, R3 ;  /* 0x0000004000027824 */ /* 0x000fe200078e0203 */
[----:B------:R-:W-:Y:S04]  /*2570*/  BSSY B1, `(.L_x_85) ;  /* 0x000000d000017945 */ /* 0x000fe80003800000 */
[----:B------:R-:W-:-:S04]  /*2580*/  IADD3 R2, PT, PT, -R2, 0xff, RZ ;  /* 0x000000ff02027810 */ /* 0x000fc80007ffe1ff */
[----:B------:R-:W-:-:S13]  /*2590*/  ISETP.GE.U32.AND P0, PT, R2, 0x3, PT ;  /* 0x000000030200780c */ /* 0x000fda0003f06070 */
[----:B------:R-:W-:Y:S05]  /*25a0*/  @!P0 BRA `(.L_x_86) ;  /* 0x0000000000248947 */ /* 0x000fea0003800000 */
.L_x_87:
[C---:B--2-4-:R-:W-:Y:S01]  /*25b0*/  IMAD.WIDE.U32 R10, R15.reuse, 0x4, R6 ;  /* 0x000000040f0a7825 */ /* 0x054fe200078e0006 */
[----:B------:R-:W-:Y:S05]  /*25c0*/  YIELD ;  /* 0x0000000000007946 */ /* 0x000fea0003800000 */
[----:B------:R-:W-:Y:S01]  /*25d0*/  VIADD R15, R15, 0x4 ;  /* 0x000000040f0f7836 */ /* 0x000fe20000000000 */
[----:B------:R2:W-:Y:S04]  /*25e0*/  ATOM.E.ADD.STRONG.GPU PT, RZ, desc[UR36][R10.64], R17 ;  /* 0x800000110aff798a */ /* 0x0005e800081ef124 */
[----:B------:R-:W-:Y:S01]  /*25f0*/  ISETP.NE.AND P0, PT, R15, 0x100, PT ;  /* 0x000001000f00780c */ /* 0x000fe20003f05270 */
[----:B------:R2:W-:Y:S04]  /*2600*/  ATOM.E.ADD.STRONG.GPU PT, RZ, desc[UR36][R10.64+0x4], R17 ;  /* 0x800004110aff798a */ /* 0x0005e800081ef124 */
[----:B------:R2:W-:Y:S04]  /*2610*/  ATOM.E.ADD.STRONG.GPU PT, RZ, desc[UR36][R10.64+0x8], R17 ;  /* 0x800008110aff798a */ /* 0x0005e800081ef124 */
[----:B------:R2:W-:Y:S04]  /*2620*/  ATOM.E.ADD.STRONG.GPU PT, RZ, desc[UR36][R10.64+0xc], R17 ;  /* 0x80000c110aff798a */ /* 0x0005e800081ef124 */
[----:B------:R-:W-:Y:S05]  /*2630*/  @P0 BRA `(.L_x_87) ;  /* 0xfffffffc00dc0947 */ /* 0x000fea000383ffff */
.L_x_86:
[----:B------:R-:W-:Y:S05]  /*2640*/  BSYNC B1 ;  /* 0x0000000000017941 */ /* 0x000fea0003800000 */
.L_x_85:
[C---:B--2-4-:R-:W-:Y:S01]  /*2650*/  IMAD.WIDE.U32 R10, R13.reuse, 0x4, R4 ;  /* 0x000000040d0a7825 */ /* 0x054fe200078e0004 */
[C---:B------:R-:W-:Y:S02]  /*2660*/  ISETP.GE.U32.AND P0, PT, R13.reuse, 0xc0, PT ;  /* 0x000000c00d00780c */ /* 0x040fe40003f06070 */
[----:B------:R-:W-:Y:S01]  /*2670*/  IADD3 R13, PT, PT, R13, 0x40, RZ ;  /* 0x000000400d0d7810 */ /* 0x000fe20007ffe0ff */
[----:B------:R-:W-:Y:S01]  /*2680*/  VIADD R0, R0, 0x1 ;  /* 0x0000000100007836 */ /* 0x000fe20000000000 */
[----:B------:R4:W-:Y:S09]  /*2690*/  ST.E desc[UR36][R10.64], RZ ;  /* 0x000000ff0a007985 */ /* 0x0009f2000c101924 */
[----:B------:R-:W-:Y:S05]  /*26a0*/  @!P0 BRA `(.L_x_88) ;  /* 0xfffffffc00588947 */ /* 0x000fea000383ffff */
.L_x_82:
[----:B------:R-:W-:Y:S05]  /*26b0*/  BSYNC B0 ;  /* 0x0000000000007941 */ /* 0x000fea0003800000 */
.L_x_81:
[C---:B------:R-:W-:Y:S01]  /*26c0*/  ISETP.GT.U32.AND P0, PT, R3.reuse, 0xff, PT ;  /* 0x000000ff0300780c */ /* 0x040fe20003f04070 */
[----:B------:R-:W-:Y:S01]  /*26d0*/  BSSY.RECONVERGENT B0, `(.L_x_89) ;  /* 0x000000d000007945 */ /* 0x000fe20003800200 */
[----:B------:R-:W-:-:S11]  /*26e0*/  ISETP.GT.U32.AND P2, PT, R3, 0x1ff, PT ;  /* 0x000001ff0300780c */ /* 0x000fd60003f44070 */
[----:B------:R-:W-:Y:S05]  /*26f0*/  @P0 BRA `(.L_x_90) ;  /* 0x0000000000280947 */ /* 0x000fea0003800000 */
[----:B------:R-:W-:-:S05]  /*2700*/  IMAD.SHL.U32 R0, R30, 0x8, RZ ;  /* 0x000000081e007824 */ /* 0x000fca00078e00ff */
[----:B------:R-:W-:-:S05]  /*2710*/  LOP3.LUT R0, R0, 0x8, RZ, 0x3c, !PT ;  /* 0x0000000800007812 */ /* 0x000fca00078e3cff */
[----:B------:R-:W-:-:S05]  /*2720*/  IMAD.IADD R0, R1, 0x1, R0 ;  /* 0x0000000101007824 */ /* 0x000fca00078e0200 */
[----:B------:R1:W5:Y:S01]  /*2730*/  LDL.64 R6, [R0+0x30] ;  /* 0x0000300000067983 */ /* 0x0003620000100a00 */
[----:B--2---:R-:W-:-:S07]  /*2740*/  IMAD.MOV.U32 R9, RZ, RZ, R3 ;  /* 0x000000ffff097224 */ /* 0x004fce00078e0003 */
.L_x_91:
[C---:B--2--5:R-:W-:Y:S01]  /*2750*/  IMAD.WIDE.U32 R4, R9.reuse, 0x4, R6 ;  /* 0x0000000409047825 */ /* 0x064fe200078e0006 */
[C---:B------:R-:W-:Y:S02]  /*2760*/  ISETP.GE.U32.AND P1, PT, R9.reuse, 0xc0, PT ;  /* 0x000000c00900780c */ /* 0x040fe40003f26070 */
[----:B------:R-:W-:Y:S02]  /*2770*/  IADD3 R9, PT, PT, R9, 0x40, RZ ;  /* 0x0000004009097810 */ /* 0x000fe40007ffe0ff */
[----:B------:R2:W-:Y:S09]  /*2780*/  ST.E desc[UR36][R4.64], RZ ;  /* 0x000000ff04007985 */ /* 0x0005f2000c101924 */
[----:B------:R-:W-:Y:S05]  /*2790*/  @!P1 BRA `(.L_x_91) ;  /* 0xfffffffc00ec9947 */ /* 0x000fea000383ffff */
.L_x_90:
[----:B------:R-:W-:Y:S05]  /*27a0*/  BSYNC.RECONVERGENT B0 ;  /* 0x0000000000007941 */ /* 0x000fea0003800200 */
.L_x_89:
[----:B------:R-:W-:Y:S01]  /*27b0*/  UMOV UR4, 0xffffffff ;  /* 0xffffffff00047882 */ /* 0x000fe20000000000 */
[----:B------:R-:W-:-:S04]  /*27c0*/  DEPBAR.LE SB0, 0x0 ;  /* 0x000080000000791a */ /* 0x000fc80000000000 */
[----:B------:R-:W-:Y:S05]  /*27d0*/  BRA.DIV UR4, `(.L_x_92) ;  /* 0x0000001a049c7947 */ /* 0x000fea000b800000 */
[----:B------:R-:W-:Y:S06]  /*27e0*/  BAR.SYNC.DEFER_BLOCKING 0x0 ;  /* 0x0000000000007b1d */ /* 0x000fec0000010000 */
.L_x_127:
[----:B------:R-:W-:Y:S04]  /*27f0*/  BSSY.RECONVERGENT B1, `(.L_x_93) ;  /* 0x0000057000017945 */ /* 0x000fe80003800200 */
[----:B------:R-:W-:Y:S04]  /*2800*/  BSSY.RELIABLE B0, `(.L_x_94) ;  /* 0x000004b000007945 */ /* 0x000fe80003800100 */
[----:B------:R-:W-:Y:S05]  /*2810*/  @P2 BRA `(.L_x_95) ;  /* 0x00000004001c2947 */ /* 0x000fea0003800000 */
[----:B-1----:R-:W-:-:S05]  /*2820*/  IMAD.SHL.U32 R0, R30, 0x8, RZ ;  /* 0x000000081e007824 */ /* 0x002fca00078e00ff */
[----:B------:R-:W-:-:S05]  /*2830*/  LOP3.LUT R0, R0, 0x8, RZ, 0x3c, !PT ;  /* 0x0000000800007812 */ /* 0x000fca00078e3cff */
[----:B------:R-:W-:-:S05]  /*2840*/  IMAD.IADD R2, R1, 0x1, R0 ;  /* 0x0000000101027824 */ /* 0x000fca00078e0200 */
[----:B--2---:R-:W2:Y:S04]  /*2850*/  LDL.64 R4, [R2+0x20] ;  /* 0x0000200002047983 */ /* 0x004ea80000100a00 */
[----:B------:R-:W5:Y:S01]  /*2860*/  LDL.64 R6, [R2+0x30] ;  /* 0x0000300002067983 */ /* 0x000f620000100a00 */
[----:B--2---:R-:W-:-:S05]  /*2870*/  IMAD.WIDE.U32 R4, R3, 0x4, R4 ;  /* 0x0000000403047825 */ /* 0x004fca00078e0004 */
[----:B------:R-:W2:Y:S02]  /*2880*/  LD.E R0, desc[UR36][R4.64] ;  /* 0x0000002404007980 */ /* 0x000ea4000c101900 */
[----:B--2---:R-:W-:-:S05]  /*2890*/  IMAD.SHL.U32 R0, R0, 0x4, RZ ;  /* 0x0000000400007824 */ /* 0x004fca00078e00ff */
[----:B------:R-:W-:-:S04]  /*28a0*/  LOP3.LUT R9, R0, 0x3fc, RZ, 0xc0, !PT ;  /* 0x000003fc00097812 */ /* 0x000fc800078ec0ff */
[----:B-----5:R-:W-:-:S05]  /*28b0*/  IADD3 R8, P1, PT, R6, R9, RZ ;  /* 0x0000000906087210 */ /* 0x020fca0007f3e0ff */
[----:B------:R-:W-:Y:S01]  /*28c0*/  IMAD.X R9, RZ, RZ, R7, P1 ;  /* 0x000000ffff097224 */ /* 0x000fe200008e0607 */
[----:B------:R-:W-:Y:S01]  /*28d0*/  ISETP.GE.U32.AND P1, PT, R3, 0x1c0, PT ;  /* 0x000001c00300780c */ /* 0x000fe20003f26070 */
[----:B------:R-:W-:-:S05]  /*28e0*/  HFMA2 R0, -RZ, RZ, 0, 5.9604644775390625e-08 ;  /* 0x00000001ff007431 */ /* 0x000fca00000001ff */
[----:B------:R1:W-:Y:S07]  /*28f0*/  ATOM.E.ADD.STRONG.GPU PT, RZ, desc[UR36][R8.64], R0 ;  /* 0x8000000008ff798a */ /* 0x0003ee00081ef124 */
[----:B------:R-:W-:Y:S05]  /*2900*/  @P1 BRA `(.L_x_95) ;  /* 0x0000000000e01947 */ /* 0x000fea0003800000 */
[----:B------:R-:W2:Y:S02]  /*2910*/  LD.E R2, desc[UR36][R4.64+0x100] ;  /* 0x0001002404027980 */ /* 0x000ea4000c101900 */
[----:B--2---:R-:W-:-:S05]  /*2920*/  IMAD.SHL.U32 R2, R2, 0x4, RZ ;  /* 0x0000000402027824 */ /* 0x004fca00078e00ff */
[----:B-1----:R-:W-:-:S04]  /*2930*/  LOP3.LUT R9, R2, 0x3fc, RZ, 0xc0, !PT ;  /* 0x000003fc02097812 */ /* 0x002fc800078ec0ff */
[----:B------:R-:W-:-:S05]  /*2940*/  IADD3 R8, P1, PT, R6, R9, RZ ;  /* 0x0000000906087210 */ /* 0x000fca0007f3e0ff */
[----:B------:R-:W-:Y:S01]  /*2950*/  IMAD.X R9, RZ, RZ, R7, P1 ;  /* 0x000000ffff097224 */ /* 0x000fe200008e0607 */
[----:B------:R-:W-:-:S04]  /*2960*/  ISETP.GT.U32.AND P1, PT, R3, 0x17f, PT ;  /* 0x0000017f0300780c */ /* 0x000fc80003f24070 */
[----:B------:R1:W-:Y:S09]  /*2970*/  ATOM.E.ADD.STRONG.GPU PT, RZ, desc[UR36][R8.64], R0 ;  /* 0x8000000008ff798a */ /* 0x0003f200081ef124 */
        /* <DEDUP_REMOVED lines=10> */
[----:B--2---:R-:W-:-:S04]  /*2a20*/  SHF.L.U32 R2, R2, 0x2, RZ ;  /* 0x0000000202027819 */ /* 0x004fc800000006ff */
[----:B-1----:R-:W-:-:S04]  /*2a30*/  LOP3.LUT R9, R2, 0x3fc, RZ, 0xc0, !PT ;  /* 0x000003fc02097812 */ /* 0x002fc800078ec0ff */
[----:B------:R-:W-:-:S05]  /*2a40*/  IADD3 R8, P1, PT, R6, R9, RZ ;  /* 0x0000000906087210 */ /* 0x000fca0007f3e0ff */
[----:B------:R-:W-:-:S05]  /*2a50*/  IMAD.X R9, RZ, RZ, R7, P1 ;  /* 0x000000ffff097224 */ /* 0x000fca00008e0607 */
[----:B------:R1:W-:Y:S01]  /*2a60*/  ATOM.E.ADD.STRONG.GPU PT, RZ, desc[UR36][R8.64], R0 ;  /* 0x8000000008ff798a */ /* 0x0003e200081ef124 */
[----:B------:R-:W-:Y:S05]  /*2a70*/  @P0 BREAK.RELIABLE B0 ;  /* 0x0000000000000942 */ /* 0x000fea0003800100 */
[----:B------:R-:W-:Y:S05]  /*2a80*/  @P0 BRA `(.L_x_96) ;  /* 0x0000000000b40947 */ /* 0x000fea0003800000 */
[----:B------:R-:W2:Y:S01]  /*2a90*/  LD.E R2, desc[UR36][R4.64+0x400] ;  /* 0x0004002404027980 */ /* 0x000ea2000c101900 */
[----:B------:R-:W-:Y:S01]  /*2aa0*/  BSSY.RECONVERGENT B2, `(.L_x_95) ;  /* 0x000001e000027945 */ /* 0x000fe20003800200 */
        /* <DEDUP_REMOVED lines=10> */
[----:B------:R-:W-:-:S04]  /*2b50*/  IADD3 R8, P1, PT, R6, R9, RZ ;  /* 0x0000000906087210 */ /* 0x000fc80007f3e0ff */
[----:B------:R-:W-:Y:S02]  /*2b60*/  IADD3.X R9, PT, PT, RZ, R7, RZ, P1, !PT ;  /* 0x00000007ff097210 */ /* 0x000fe40000ffe4ff */
[----:B------:R-:W-:-:S03]  /*2b70*/  ISETP.GT.U32.AND P1, PT, R3, 0x7f, PT ;  /* 0x0000007f0300780c */ /* 0x000fc60003f24070 */
[----:B------:R2:W-:Y:S10]  /*2b80*/  ATOM.E.ADD.STRONG.GPU PT, RZ, desc[UR36][R8.64], R0 ;  /* 0x8000000008ff798a */ /* 0x0005f400081ef124 */
[----:B------:R-:W-:Y:S05]  /*2b90*/  @P1 BRA `(.L_x_97) ;  /* 0x0000000000381947 */ /* 0x000fea0003800000 */
[----:B------:R-:W5:Y:S02]  /*2ba0*/  LD.E R2, desc[UR36][R4.64+0x600] ;  /* 0x0006002404027980 */ /* 0x000f64000c101900 */
[----:B-----5:R-:W-:-:S05]  /*2bb0*/  IMAD.SHL.U32 R2, R2, 0x4, RZ ;  /* 0x0000000402027824 */ /* 0x020fca00078e00ff */
[----:B--2---:R-:W-:-:S04]  /*2bc0*/  LOP3.LUT R9, R2, 0x3fc, RZ, 0xc0, !PT ;  /* 0x000003fc02097812 */ /* 0x004fc800078ec0ff */
        /* <DEDUP_REMOVED lines=9> */
[----:B------:R-:W-:-:S05]  /*2c60*/  IMAD.X R7, RZ, RZ, R7, P1 ;  /* 0x000000ffff077224 */ /* 0x000fca00008e0607 */
[----:B------:R1:W-:Y:S03]  /*2c70*/  ATOM.E.ADD.STRONG.GPU PT, RZ, desc[UR36][R6.64], R0 ;  /* 0x8000000006ff798a */ /* 0x0003e600081ef124 */
.L_x_97:
[----:B------:R-:W-:Y:S05]  /*2c80*/  BSYNC.RECONVERGENT B2 ;  /* 0x0000000000027941 */ /* 0x000fea0003800200 */
.L_x_95:
[----:B------:R-:W-:Y:S05]  /*2c90*/  @P0 BREAK.RELIABLE B0 ;  /* 0x0000000000000942 */ /* 0x000fea0003800100 */
[----:B------:R-:W-:Y:S05]  /*2ca0*/  @P0 BRA `(.L_x_96) ;  /* 0x00000000002c0947 */ /* 0x000fea0003800000 */
[----:B------:R-:W-:Y:S05]  /*2cb0*/  BSYNC.RELIABLE B0 ;  /* 0x0000000000007941 */ /* 0x000fea0003800100 */
.L_x_94:
[----:B-12---:R-:W-:-:S04]  /*2cc0*/  SHF.L.U32 R0, R30, 0x3, RZ ;  /* 0x000000031e007819 */ /* 0x006fc800000006ff */
[----:B------:R-:W-:-:S05]  /*2cd0*/  LOP3.LUT R0, R0, 0x8, RZ, 0x3c, !PT ;  /* 0x0000000800007812 */ /* 0x000fca00078e3cff */
[----:B------:R-:W-:-:S05]  /*2ce0*/  IMAD.IADD R0, R1, 0x1, R0 ;  /* 0x0000000101007824 */ /* 0x000fca00078e0200 */
[----:B------:R1:W5:Y:S01]  /*2cf0*/  LDL.64 R6, [R0] ;  /* 0x0000000000067983 */ /* 0x0003620000100a00 */
[----:B------:R-:W-:-:S07]  /*2d00*/  IMAD.MOV.U32 R9, RZ, RZ, R3 ;  /* 0x000000ffff097224 */ /* 0x000fce00078e0003 */
.L_x_98:
[C---:B--2--5:R-:W-:Y:S01]  /*2d10*/  IMAD.WIDE.U32 R4, R9.reuse, 0x4, R6 ;  /* 0x0000000409047825 */ /* 0x064fe200078e0006 */
[----:B------:R-:W-:-:S03]  /*2d20*/  ISETP.GE.U32.AND P0, PT, R9, 0xc0, PT ;  /* 0x000000c00900780c */ /* 0x000fc60003f06070 */
[----:B------:R-:W-:Y:S01]  /*2d30*/  VIADD R9, R9, 0x40 ;  /* 0x0000004009097836 */ /* 0x000fe20000000000 */
[----:B------:R2:W-:Y:S09]  /*2d40*/  ST.E desc[UR36][R4.64], RZ ;  /* 0x000000ff04007985 */ /* 0x0005f2000c101924 */
[----:B------:R-:W-:Y:S05]  /*2d50*/  @!P0 BRA `(.L_x_98) ;  /* 0xfffffffc00ec8947 */ /* 0x000fea000383ffff */
.L_x_96:
[----:B------:R-:W-:Y:S05]  /*2d60*/  BSYNC.RECONVERGENT B1 ;  /* 0x0000000000017941 */ /* 0x000fea0003800200 */
.L_x_93:
[----:B--2---:R-:W-:-:S05]  /*2d70*/  CS2R.32 R4, SR_CgaSize ;  /* 0x0000000000047805 */ /* 0x004fca0000008a00 */
[----:B------:R-:W-:-:S06]  /*2d80*/  IMAD R4, R4, -0xa0, RZ ;  /* 0xffffff6004047824 */ /* 0x000fcc00078e02ff */
[----:B------:R-:W2:Y:S01]  /*2d90*/  LDC R4, c[0x0][R4+0x258] ;  /* 0x0000960004047b82 */ /* 0x000ea20000000800 */
[----:B------:R-:W-:-:S05]  /*2da0*/  CS2R.32 R5, SR_CgaSize ;  /* 0x0000000000057805 */ /* 0x000fca0000008a00 */
[----:B------:R-:W-:-:S06]  /*2db0*/  IMAD R5, R5, -0xa0, RZ ;  /* 0xffffff6005057824 */ /* 0x000fcc00078e02ff */
[----:B------:R-:W5:Y:S01]  /*2dc0*/  LDC R5, c[0x0][R5+0x254] ;  /* 0x0000950005057b82 */ /* 0x000f620000000800 */
[----:B--2---:R-:W-:-:S04]  /*2dd0*/  ISETP.NE.U32.AND P0, PT, R4, RZ, PT ;  /* 0x000000ff0400720c */ /* 0x004fc80003f05070 */
[----:B-----5:R-:W-:-:S13]  /*2de0*/  ISETP.NE.AND.EX P0, PT, R5, RZ, PT, P0 ;  /* 0x000000ff0500720c */ /* 0x020fda0003f05300 */
[----:B------:R-:W-:Y:S05]  /*2df0*/  @!P0 BRA `(.L_x_99) ;  /* 0x0000001400108947 */ /* 0x000fea0003800000 */
[----:B-1----:R-:W1:Y:S01]  /*2e00*/  S2R R0, SR_TID.Y ;  /* 0x0000000000007919 */ /* 0x002e620000002200 */
[----:B------:R-:W-:Y:S01]  /*2e10*/  UMOV UR4, 0xffffffff ;  /* 0xffffffff00047882 */ /* 0x000fe20000000000 */
[----:B------:R-:W2:Y:S01]  /*2e20*/  S2R R7, SR_TID.Z ;  /* 0x0000000000077919 */ /* 0x000ea20000002300 */
[----:B-1----:R-:W-:-:S05]  /*2e30*/  IMAD.IADD R0, R3, 0x1, R0 ;  /* 0x0000000103007824 */ /* 0x002fca00078e0200 */
[----:B--2---:R-:W-:Y:S01]  /*2e40*/  LOP3.LUT P0, RZ, R0, R7, RZ, 0xfc, !PT ;  /* 0x0000000700ff7212 */ /* 0x004fe2000780fcff */
[----:B------:R-:W-:-:S12]  /*2e50*/  BRA.DIV UR4, `(.L_x_100) ;  /* 0x00000016042c7947 */ /* 0x000fd8000b800000 */
[----:B------:R-:W-:Y:S06]  /*2e60*/  BAR.SYNC.DEFER_BLOCKING 0x0 ;  /* 0x0000000000007b1d */ /* 0x000fec0000010000 */
.L_x_130:
[----:B------:R-:W-:Y:S04]  /*2e70*/  BSSY B1, `(.L_x_101) ;  /* 0x000001c000017945 */ /* 0x000fe80003800000 */
[----:B------:R-:W-:Y:S05]  /*2e80*/  @P0 BRA `(.L_x_102) ;  /* 0x0000000000680947 */ /* 0x000fea0003800000 */
[----:B------:R-:W1:Y:S01]  /*2e90*/  S2R R7, SR_LANEID ;  /* 0x0000000000077919 */ /* 0x000e620000000000 */
[----:B------:R-:W-:Y:S02]  /*2ea0*/  VOTEU.ANY UR4, UPT, PT ;  /* 0x0000000000047886 */ /* 0x000fe400038e0100 */
[----:B------:R-:W1:Y:S01]  /*2eb0*/  FLO.U32 R2, UR4 ;  /* 0x0000000400027d00 */ /* 0x000e6200080e0000 */
[----:B------:R-:W-:Y:S01]  /*2ec0*/  UPOPC UR5, UR4 ;  /* 0x00000004000572bf */ /* 0x000fe20008000000 */
[----:B-1----:R-:W-:-:S05]  /*2ed0*/  ISETP.EQ.U32.AND P0, PT, R2, R7, PT ;  /* 0x000000070200720c */ /* 0x002fca0003f02070 */
[----:B------:R-:W-:-:S08]  /*2ee0*/  IMAD R7, R28, UR5, RZ ;  /* 0x000000051c077c24 */ /* 0x000fd0000f8e02ff */
[----:B------:R-:W-:Y:S01]  /*2ef0*/  @!PT LDS RZ, [RZ] ;  /* 0x00000000fffff984 */ /* 0x000fe20000000800 */
[----:B------:R-:W-:Y:S01]  /*2f00*/  @!PT LDS RZ, [RZ] ;  /* 0x00000000fffff984 */ /* 0x000fe20000000800 */
[----:B------:R-:W-:Y:S01]  /*2f10*/  @!PT LDS RZ, [RZ] ;  /* 0x00000000fffff984 */ /* 0x000fe20000000800 */
[----:B------:R-:W-:Y:S01]  /*2f20*/  @!PT LDS RZ, [RZ] ;  /* 0x00000000fffff984 */ /* 0x000fe20000000800 */
[----:B------:R-:W-:-:S00]  /*2f30*/  @P0 MEMBAR.ALL.CTA ;  /* 0x0000000000000992 */ /* 0x000fc00000008000 */
[----:B------:R-:W-:Y:S06]  /*2f40*/  @P0 MEMBAR.ALL.GPU ;  /* 0x0000000000000992 */ /* 0x000fec000000a000 */
[----:B------:R-:W-:-:S00]  /*2f50*/  @P0 ERRBAR ;  /* 0x00000000000009ab */ /* 0x000fc00000000000 */
[----:B------:R-:W-:Y:S06]  /*2f60*/  @P0 CGAERRBAR ;  /* 0x00000000000005ab */ /* 0x000fec0000000000 */
[----:B------:R-:W2:Y:S01]  /*2f70*/  @P0 ATOM.E.ADD.STRONG.GPU PT, R7, desc[UR36][R4.64+0x4], R7 ;  /* 0x800004070407098a */ /* 0x000ea200081ef124 */
[----:B------:R-:W1:Y:S02]  /*2f80*/  S2R R0, SR_LTMASK ;  /* 0x0000000000007919 */ /* 0x000e640000003900 */
[----:B-1----:R-:W-:-:S04]  /*2f90*/  LOP3.LUT R6, R0, UR4, RZ, 0xc0, !PT ;  /* 0x0000000400067c12 */ /* 0x002fc8000f8ec0ff */
[----:B------:R-:W1:Y:S01]  /*2fa0*/  POPC R0, R6 ;  /* 0x0000000600007309 */ /* 0x000e620000000000 */
[----:B--2---:R-:W1:Y:S02]  /*2fb0*/  SHFL.IDX PT, R9, R7, R2, 0x1f ;  /* 0x00001f0207097589 */ /* 0x004e6400000e0000 */
[----:B-1----:R-:W-:-:S07]  /*2fc0*/  IMAD R0, R28, R0, R9 ;  /* 0x000000001c007224 */ /* 0x002fce00078e0209 */
.L_x_103:
[----:B------:R-:W2:Y:S04]  /*2fd0*/  LD.E.STRONG.GPU R7, desc[UR36][R4.64+0x4] ;  /* 0x0000042404077980 */ /* 0x000ea8000c10f900 */
[----:B--2---:R-:W-:Y:S01]  /*2fe0*/  CCTL.IVALL ;  /* 0x00000000ff00798f */ /* 0x004fe20002000000 */
[----:B------:R-:W-:Y:S05]  /*2ff0*/  YIELD ;  /* 0x0000000000007946 */ /* 0x000fea0003800000 */
[----:B------:R-:W-:-:S04]  /*3000*/  LOP3.LUT R7, R7, R0, RZ, 0x3c, !PT ;  /* 0x0000000007077212 */ /* 0x000fc800078e3cff */
[----:B------:R-:W-:-:S13]  /*3010*/  ISETP.GT.AND P0, PT, R7, -0x1, PT ;  /* 0xffffffff0700780c */ /* 0x000fda0003f04270 */
[----:B------:R-:W-:Y:S05]  /*3020*/  @P0 BRA `(.L_x_103) ;  /* 0xfffffffc00e80947 */ /* 0x000fea000383ffff */
.L_x_102:
[----:B------:R-:W-:Y:S05]  /*3030*/  BSYNC B1 ;  /* 0x0000000000017941 */ /* 0x000fea0003800000 */
.L_x_101:
[----:B------:R-:W-:-:S03]  /*3040*/  UMOV UR4, 0xffffffff ;  /* 0xffffffff00047882 */ /* 0x000fc60000000000 */
[----:B------:R-:W-:Y:S05]  /*3050*/  BRA.DIV UR4, `(.L_x_104) ;  /* 0x0000001204dc7947 */ /* 0x000fea000b800000 */
[----:B------:R-:W-:Y:S06]  /*3060*/  BAR.SYNC.DEFER_BLOCKING 0x0 ;  /* 0x0000000000007b1d */ /* 0x000fec0000010000 */
.L_x_133:
[----:B------:R-:W-:Y:S01]  /*3070*/  @!PT LDS RZ, [RZ] ;  /* 0x00000000fffff984 */ /* 0x000fe20000000800 */
[----:B------:R-:W-:Y:S01]  /*3080*/  @!PT LDS RZ, [RZ] ;  /* 0x00000000fffff984 */ /* 0x000fe20000000800 */
[----:B------:R-:W-:Y:S01]  /*3090*/  @!PT LDS RZ, [RZ] ;  /* 0x00000000fffff984 */ /* 0x000fe20000000800 */
[----:B------:R-:W-:Y:S01]  /*30a0*/  @!PT LDS RZ, [RZ] ;  /* 0x00000000fffff984 */ /* 0x000fe20000000800 */
[----:B------:R-:W-:-:S00]  /*30b0*/  MEMBAR.ALL.CTA ;  /* 0x0000000000007992 */ /* 0x000fc00000008000 */
[----:B------:R-:W-:Y:S06]  /*30c0*/  MEMBAR.SC.GPU ;  /* 0x0000000000007992 */ /* 0x000fec0000002000 */
[----:B------:R-:W-:-:S00]  /*30d0*/  ERRBAR ;  /* 0x00000000000079ab */ /* 0x000fc00000000000 */
[----:B------:R-:W-:Y:S06]  /*30e0*/  CGAERRBAR ;  /* 0x00000000000075ab */ /* 0x000fec0000000000 */
[----:B------:R-:W-:Y:S04]  /*30f0*/  CCTL.IVALL ;  /* 0x00000000ff00798f */ /* 0x000fe80002000000 */
[----:B------:R1:W5:Y:S01]  /*3100*/  LDL.64 R4, [R26+0x20] ;  /* 0x000020001a047983 */ /* 0x0003620000100a00 */
[----:B------:R-:W-:Y:S01]  /*3110*/  HFMA2 R9, -RZ, RZ, 0, 0 ;  /* 0x00000000ff097431 */ /* 0x000fe200000001ff */
[----:B------:R-:W-:Y:S06]  /*3120*/  BSSY.RECONVERGENT B1, `(.L_x_105) ;  /* 0x0000071000017945 */ /* 0x000fec0003800200 */
.L_x_114:
[----:B--2--5:R-:W-:-:S05]  /*3130*/  IMAD.WIDE.U32 R6, R9, 0x4, R4 ;  /* 0x0000000409067825 */ /* 0x024fca00078e0004 */
[----:B------:R-:W2:Y:S01]  /*3140*/  LD.E R0, desc[UR36][R6.64] ;  /* 0x0000002406007980 */ /* 0x000ea2000c101900 */
[----:B------:R-:W-:Y:S01]  /*3150*/  BSSY.RECONVERGENT B2, `(.L_x_106) ;  /* 0x0000019000027945 */ /* 0x000fe20003800200 */
[----:B--2---:R-:W-:-:S04]  /*3160*/  LOP3.LUT R2, R0, 0x3f, RZ, 0xc0, !PT ;  /* 0x0000003f00027812 */ /* 0x004fc800078ec0ff */
[----:B------:R-:W-:-:S13]  /*3170*/  ISETP.NE.AND P0, PT, R2, R3, PT ;  /* 0x000000030200720c */ /* 0x000fda0003f05270 */
[----:B------:R-:W-:Y:S05]  /*3180*/  @P0 BRA `(.L_x_107) ;  /* 0x0000000000540947 */ /* 0x000fea0003800000 */
[----:B----4-:R-:W2:Y:S01]  /*3190*/  LDL.64 R10, [R26+0x30] ;  /* 0x000030001a0a7983 */ /* 0x010ea20000100a00 */
[----:B------:R-:W-:-:S03]  /*31a0*/  LOP3.LUT R21, R0, 0xff, RZ, 0xc0, !PT ;  /* 0x000000ff00157812 */ /* 0x000fc600078ec0ff */
[----:B------:R-:W4:Y:S02]  /*31b0*/  LDL.64 R14, [R26] ;  /* 0x000000001a0e7983 */ /* 0x000f240000100a00 */
[----:B--2---:R-:W-:-:S05]  /*31c0*/  IMAD.WIDE.U32 R10, R21, 0x4, R10 ;  /* 0x00000004150a7825 */ /* 0x004fca00078e000a */
[----:B------:R-:W2:Y:S01]  /*31d0*/  LD.E R17, desc[UR36][R10.64] ;  /* 0x000000240a117980 */ /* 0x000ea2000c101900 */
[C---:B------:R-:W-:Y:S01]  /*31e0*/  ISETP.NE.AND P0, PT, R21.reuse, RZ, PT ;  /* 0x000000ff1500720c */ /* 0x040fe20003f05270 */
[----:B----4-:R-:W-:-:S06]  /*31f0*/  IMAD.WIDE.U32 R14, R21, 0x4, R14 ;  /* 0x00000004150e7825 */ /* 0x010fcc00078e000e */
[----:B------:R-:W4:Y:S01]  /*3200*/  LD.E R14, desc[UR36][R14.64] ;  /* 0x000000240e0e7980 */ /* 0x000f22000c101900 */
[----:B--2---:R-:W-:-:S05]  /*3210*/  VIADD R19, R17, 0xffffffff ;  /* 0xffffffff11137836 */ /* 0x004fca0000000000 */
[----:B------:R2:W-:Y:S04]  /*3220*/  ST.E desc[UR36][R10.64], R19 ;  /* 0x000000130a007985 */ /* 0x0005e8000c101924 */
[----:B------:R-:W5:Y:S01]  /*3230*/  @P0 LDL.64 R12, [R26+0x10] ;  /* 0x000010001a0c0983 */ /* 0x000f620000100a00 */
[----:B------:R-:W-:Y:S02]  /*3240*/  @P0 VIADD R21, R21, 0xffffffff ;  /* 0xffffffff15150836 */ /* 0x000fe40000000000 */
[----:B------:R-:W-:Y:S02]  /*3250*/  IMAD.MOV.U32 R0, RZ, RZ, RZ ;  /* 0x000000ffff007224 */ /* 0x000fe400078e00ff */
[----:B-----5:R-:W-:Y:S02]  /*3260*/  @P0 IMAD.WIDE.U32 R12, R21, 0x4, R12 ;  /* 0x00000004150c0825 */ /* 0x020fe400078e000c */
[----:B------:R-:W5:Y:S04]  /*3270*/  LD.E R21, desc[UR36][R6.64] ;  /* 0x0000002406157980 */ /* 0x000f68000c101900 */
[----:B------:R-:W3:Y:S01]  /*3280*/  @P0 LD.E R0, desc[UR36][R12.64] ;  /* 0x000000240c000980 */ /* 0x000ee2000c101900 */
[----:B----4-:R-:W-:-:S05]  /*3290*/  IMAD.IADD R17, R14, 0x1, -R17 ;  /* 0x000000010e117824 */ /* 0x010fca00078e0a11 */
[----:B------:R-:W-:-:S04]  /*32a0*/  LOP3.LUT R17, R17, 0x3fffffff, RZ, 0xc0, !PT ;  /* 0x3fffffff11117812 */ /* 0x000fc800078ec0ff */
[----:B---3--:R-:W-:-:S05]  /*32b0*/  IADD3 R17, PT, PT, R17, R0, RZ ;  /* 0x0000000011117210 */ /* 0x008fca0007ffe0ff */
[----:B------:R-:W-:-:S05]  /*32c0*/  IMAD.WIDE.U32 R14, R17, 0x4, R22 ;  /* 0x00000004110e7825 */ /* 0x000fca00078e0016 */
[----:B-----5:R2:W-:Y:S02]  /*32d0*/  STG.E desc[UR36][R14.64], R21 ;  /* 0x000000150e007986 */ /* 0x0205e4000c101924 */
.L_x_107:
[----:B------:R-:W-:Y:S05]  /*32e0*/  BSYNC.RECONVERGENT B2 ;  /* 0x0000000000027941 */ /* 0x000fea0003800200 */
.L_x_106:
[----:B------:R-:W5:Y:S01]  /*32f0*/  LD.E R0, desc[UR36][R6.64+0x4] ;  /* 0x0000042406007980 */ /* 0x000f62000c101900 */
[----:B------:R-:W-:Y:S01]  /*3300*/  BSSY.RECONVERGENT B2, `(.L_x_108) ;  /* 0x0000019000027945 */ /* 0x000fe20003800200 */
[----:B-----5:R-:W-:-:S04]  /*3310*/  LOP3.LUT R2, R0, 0x3f, RZ, 0xc0, !PT ;  /* 0x0000003f00027812 */ /* 0x020fc800078ec0ff */
[----:B------:R-:W-:-:S13]  /*3320*/  ISETP.NE.AND P0, PT, R2, R3, PT ;  /* 0x000000030200720c */ /* 0x000fda0003f05270 */
[----:B------:R-:W-:Y:S05]  /*3330*/  @P0 BRA `(.L_x_109) ;  /* 0x0000000000540947 */ /* 0x000fea0003800000 */
[----:B--2-4-:R-:W2:Y:S01]  /*3340*/  LDL.64 R10, [R26+0x30] ;  /* 0x000030001a0a7983 */ /* 0x014ea20000100a00 */
        /* <DEDUP_REMOVED lines=20> */
.L_x_109:
[----:B------:R-:W-:Y:S05]  /*3490*/  BSYNC.RECONVERGENT B2 ;  /* 0x0000000000027941 */ /* 0x000fea0003800200 */
.L_x_108:
        /* <DEDUP_REMOVED lines=26> */
.L_x_111:
[----:B------:R-:W-:Y:S05]  /*3640*/  BSYNC.RECONVERGENT B2 ;  /* 0x0000000000027941 */ /* 0x000fea0003800200 */
.L_x_110:
[----:B------:R-:W5:Y:S01]  /*3650*/  LD.E R0, desc[UR36][R6.64+0xc] ;  /* 0x00000c2406007980 */ /* 0x000f62000c101900 */
[----:B------:R-:W-:Y:S01]  /*3660*/  VIADD R9, R9, 0x4 ;  /* 0x0000000409097836 */ /* 0x000fe20000000000 */
[----:B------:R-:W-:Y:S04]  /*3670*/  BSSY.RECONVERGENT B2, `(.L_x_112) ;  /* 0x000001a000027945 */ /* 0x000fe80003800200 */
[----:B------:R-:W-:Y:S02]  /*3680*/  ISETP.NE.AND P1, PT, R9, 0x200, PT ;  /* 0x000002000900780c */ /* 0x000fe40003f25270 */
        /* <DEDUP_REMOVED lines=15> */
[----:B------:R-:W-:Y:S01]  /*3780*/  IMAD.MOV.U32 R0, RZ, RZ, RZ ;  /* 0x000000ffff007224 */ /* 0x000fe200078e00ff */
[----:B------:R-:W3:Y:S01]  /*3790*/  LD.E R7, desc[UR36][R6.64+0xc] ;  /* 0x00000c2406077980 */ /* 0x000ee2000c101900 */
[----:B-----5:R-:W-:-:S05]  /*37a0*/  @P0 IMAD.WIDE.U32 R12, R21, 0x4, R12 ;  /* 0x00000004150c0825 */ /* 0x020fca00078e000c */
[----:B------:R-:W5:Y:S01]  /*37b0*/  @P0 LD.E R0, desc[UR36][R12.64] ;  /* 0x000000240c000980 */ /* 0x000f62000c101900 */
[----:B----4-:R-:W-:-:S04]  /*37c0*/  IADD3 R17, PT, PT, R14, -R17, RZ ;  /* 0x800000110e117210 */ /* 0x010fc80007ffe0ff */
[----:B------:R-:W-:-:S05]  /*37d0*/  LOP3.LUT R17, R17, 0x3fffffff, RZ, 0xc0, !PT ;  /* 0x3fffffff11117812 */ /* 0x000fca00078ec0ff */
[----:B-----5:R-:W-:-:S04]  /*37e0*/  IMAD.IADD R17, R17, 0x1, R0 ;  /* 0x0000000111117824 */ /* 0x020fc800078e0200 */
[----:B------:R-:W-:-:S05]  /*37f0*/  IMAD.WIDE.U32 R14, R17, 0x4, R22 ;  /* 0x00000004110e7825 */ /* 0x000fca00078e0016 */
[----:B---3--:R2:W-:Y:S02]  /*3800*/  STG.E desc[UR36][R14.64], R7 ;  /* 0x000000070e007986 */ /* 0x0085e4000c101924 */
.L_x_113:
[----:B------:R-:W-:Y:S05]  /*3810*/  BSYNC.RECONVERGENT B2 ;  /* 0x0000000000027941 */ /* 0x000fea0003800200 */
.L_x_112:
[----:B------:R-:W-:Y:S05]  /*3820*/  @P1 BRA `(.L_x_114) ;  /* 0xfffffff800401947 */ /* 0x000fea000383ffff */
[----:B------:R-:W-:Y:S05]  /*3830*/  BSYNC.RECONVERGENT B1 ;  /* 0x0000000000017941 */ /* 0x000fea0003800200 */
.L_x_105:
[----:B------:R-:W-:Y:S01]  /*3840*/  VIADD R29, R29, 0x1 ;  /* 0x000000011d1d7836 */ /* 0x000fe20000000000 */
[----:B------:R-:W-:Y:S01]  /*3850*/  LOP3.LUT R30, R30, 0x1, RZ, 0x3c, !PT ;  /* 0x000000011e1e7812 */ /* 0x000fe200078e3cff */
[----:B------:R-:W-:-:S03]  /*3860*/  IMAD.WIDE.U32 R22, R31, 0x4, R22 ;  /* 0x000000041f167825 */ /* 0x000fc600078e0016 */
[----:B------:R-:W-:-:S13]  /*3870*/  ISETP.NE.AND P0, PT, R29, 0x4, PT ;  /* 0x000000041d00780c */ /* 0x000fda0003f05270 */
[----:B------:R-:W-:Y:S05]  /*3880*/  @P0 BRA `(.L_x_115) ;  /* 0xffffffd800a00947 */ /* 0x000fea000383ffff */
[----:B------:R-:W5:Y:S01]  /*3890*/  S2R R0, SR_TID.Y ;  /* 0x0000000000007919 */ /* 0x000f620000002200 */
[----:B------:R-:W-:Y:S01]  /*38a0*/  BSSY.RECONVERGENT B1, `(.L_x_116) ;  /* 0x0000097000017945 */ /* 0x000fe20003800200 */
[----:B------:R-:W5:Y:S02]  /*38b0*/  S2R R5, SR_TID.Z ;  /* 0x0000000000057919 */ /* 0x000f640000002300 */
[----:B-----5:R-:W-:-:S04]  /*38c0*/  IMAD R0, R5, UR41, R0 ;  /* 0x0000002905007c24 */ /* 0x020fc8000f8e0200 */
[----:B------:R-:W-:-:S05]  /*38d0*/  IMAD R3, R0, UR40, R3 ;  /* 0x0000002800037c24 */ /* 0x000fca000f8e0203 */
[----:B------:R-:W-:-:S13]  /*38e0*/  ISETP.GT.U32.AND P0, PT, R3, 0x1ff, PT ;  /* 0x000001ff0300780c */ /* 0x000fda0003f04070 */
[----:B------:R-:W-:Y:S05]  /*38f0*/  @P0 BRA `(.L_x_117) ;  /* 0x0000000800440947 */ /* 0x000fea0003800000 */
[----:B------:R-:W-:Y:S01]  /*3900*/  UIMAD UR4, UR40, UR41, URZ ;  /* 0x00000029280472a4 */ /* 0x000fe2000f8e02ff */
[----:B------:R-:W-:Y:S01]  /*3910*/  IMAD.MOV.U32 R4, RZ, RZ, -0x1 ;  /* 0xffffffffff047424 */ /* 0x000fe200078e00ff */
[----:B------:R-:W-:Y:S04]  /*3920*/  BSSY.RECONVERGENT B2, `(.L_x_118) ;  /* 0x0000025000027945 */ /* 0x000fe80003800200 */
[----:B------:R-:W-:-:S04]  /*3930*/  IMAD R9, R24, UR4, RZ ;  /* 0x0000000418097c24 */ /* 0x000fc8000f8e02ff */
[----:B------:R-:W-:-:S05]  /*3940*/  IMAD.IADD R5, R9, 0x1, R3 ;  /* 0x0000000109057824 */ /* 0x000fca00078e0203 */
[C---:B------:R-:W-:Y:S02]  /*3950*/  ISETP.GT.U32.AND P0, PT, R5.reuse, 0x200, PT ;  /* 0x000002000500780c */ /* 0x040fe40003f04070 */
[C---:B------:R-:W-:Y:S02]  /*3960*/  ISETP.GE.U32.AND P1, PT, R5.reuse, 0x200, PT ;  /* 0x000002000500780c */ /* 0x040fe40003f26070 */
[----:B------:R-:W-:Y:S02]  /*3970*/  ISETP.GT.U32.AND.EX P0, PT, RZ, RZ, PT, P0 ;  /* 0x000000ffff00720c */ /* 0x000fe40003f04100 */
[----:B------:R-:W-:Y:S02]  /*3980*/  SEL R0, RZ, 0x1, P1 ;  /* 0x00000001ff007807 */ /* 0x000fe40000800000 */
[----:B------:R-:W-:-:S04]  /*3990*/  SEL R2, R5, 0x200, P0 ;  /* 0x0000020005027807 */ /* 0x000fc80000000000 */
[----:B--2---:R-:W-:Y:S02]  /*39a0*/  IADD3 R7, P0, P1, R2, -R0, -R5 ;  /* 0x8000000002077210 */ /* 0x004fe4000791e805 */
[----:B------:R-:W-:Y:S02]  /*39b0*/  MOV R2, RZ ;  /* 0x000000ff00027202 */ /* 0x000fe40000000f00 */
[----:B------:R-:W-:-:S04]  /*39c0*/  IADD3.X R14, PT, PT, RZ, -0x1, R4, P0, P1 ;  /* 0xffffffffff0e7810 */ /* 0x000fc800007e2404 */
[----:B------:R-:W-:-:S13]  /*39d0*/  ISETP.NE.U32.AND P0, PT, R14, RZ, PT ;  /* 0x000000ff0e00720c */ /* 0x000fda0003f05070 */
[----:B------:R-:W-:Y:S05]  /*39e0*/  @P0 BRA `(.L_x_119) ;  /* 0x0000000000500947 */ /* 0x000fea0003800000 */
[----:B------:R-:W2:Y:S01]  /*39f0*/  I2F.U32.RP R6, R9 ;  /* 0x0000000900067306 */ /* 0x000ea20000209000 */
[----:B----4-:R-:W-:Y:S01]  /*3a00*/  IMAD.MOV R11, RZ, RZ, -R9 ;  /* 0x000000ffff0b7224 */ /* 0x010fe200078e0a09 */
[----:B------:R-:W-:-:S06]  /*3a10*/  ISETP.NE.U32.AND P2, PT, R9, RZ, PT ;  /* 0x000000ff0900720c */ /* 0x000fcc0003f45070 */
[----:B--2---:R-:W2:Y:S02]  /*3a20*/  MUFU.RCP R6, R6 ;  /* 0x0000000600067308 */ /* 0x004ea40000001000 */
[----:B--2---:R-:W-:-:S06]  /*3a30*/  VIADD R4, R6, 0xffffffe ;  /* 0x0ffffffe06047836 */ /* 0x004fcc0000000000 */
[----:B------:R2:W4:Y:S02]  /*3a40*/  F2I.FTZ.U32.TRUNC.NTZ R5, R4 ;  /* 0x0000000400057305 */ /* 0x000524000021f000 */
[----:B--2---:R-:W-:Y:S02]  /*3a50*/  IMAD.MOV.U32 R4, RZ, RZ, RZ ;  /* 0x000000ffff047224 */ /* 0x004fe400078e00ff */
[----:B----4-:R-:W-:-:S04]  /*3a60*/  IMAD R11, R11, R5, RZ ;  /* 0x000000050b0b7224 */ /* 0x010fc800078e02ff */
[----:B------:R-:W-:-:S04]  /*3a70*/  IMAD.HI.U32 R8, R5, R11, R4 ;  /* 0x0000000b05087227 */ /* 0x000fc800078e0004 */
[----:B------:R-:W-:Y:S02]  /*3a80*/  IMAD.MOV.U32 R5, RZ, RZ, RZ ;  /* 0x000000ffff057224 */ /* 0x000fe400078e00ff */
[----:B------:R-:W-:-:S04]  /*3a90*/  IMAD.HI.U32 R4, R8, R7, RZ ;  /* 0x0000000708047227 */ /* 0x000fc800078e00ff */
[----:B------:R-:W-:-:S04]  /*3aa0*/  IMAD.MOV R8, RZ, RZ, -R4 ;  /* 0x000000ffff087224 */ /* 0x000fc800078e0a04 */
[----:B------:R-:W-:-:S05]  /*3ab0*/  IMAD R8, R9, R8, R7 ;  /* 0x0000000809087224 */ /* 0x000fca00078e0207 */
[----:B------:R-:W-:-:S13]  /*3ac0*/  ISETP.GE.U32.AND P0, PT, R8, R9, PT ;  /* 0x000000090800720c */ /* 0x000fda0003f06070 */
[----:B------:R-:W-:Y:S01]  /*3ad0*/  @P0 IADD3 R8, PT, PT, -R9, R8, RZ ;  /* 0x0000000809080210 */ /* 0x000fe20007ffe1ff */
[----:B------:R-:W-:-:S03]  /*3ae0*/  @P0 VIADD R4, R4, 0x1 ;  /* 0x0000000104040836 */ /* 0x000fc60000000000 */
[----:B------:R-:W-:-:S13]  /*3af0*/  ISETP.GE.U32.AND P1, PT, R8, R9, PT ;  /* 0x000000090800720c */ /* 0x000fda0003f26070 */
[----:B------:R-:W-:Y:S01]  /*3b00*/  @P1 VIADD R4, R4, 0x1 ;  /* 0x0000000104041836 */ /* 0x000fe20000000000 */
[----:B------:R-:W-:Y:S01]  /*3b10*/  @!P2 LOP3.LUT R4, RZ, R9, RZ, 0x33, !PT ;  /* 0x00000009ff04a212 */ /* 0x000fe200078e33ff */
[----:B------:R-:W-:Y:S06]  /*3b20*/  BRA `(.L_x_120) ;  /* 0x0000000000107947 */ /* 0x000fec0003800000 */
.L_x_119:
[----:B------:R-:W-:-:S07]  /*3b30*/  MOV R8, 0x3b50 ;  /* 0x00003b5000087802 */ /* 0x000fce0000000f00 */
[----:B-1-34-:R-:W-:Y:S05]  /*3b40*/  CALL.REL.NOINC `($__internal_0_$__cuda_sm20_div_u64) ;  /* 0x0000000800507944 */ /* 0x01afea0003c00000 */
[----:B------:R-:W-:Y:S01]  /*3b50*/  IMAD.MOV.U32 R4, RZ, RZ, R12 ;  /* 0x000000ffff047224 */ /* 0x000fe200078e000c */
[----:B------:R-:W-:-:S07]  /*3b60*/  MOV R5, R13 ;  /* 0x0000000d00057202 */ /* 0x000fce0000000f00 */
.L_x_120:
[----:B------:R-:W-:Y:S05]  /*3b70*/  BSYNC.RECONVERGENT B2 ;  /* 0x0000000000027941 */ /* 0x000fea0003800200 */
.L_x_118:
[----:B------:R-:W-:Y:S01]  /*3b80*/  IADD3 R0, P0, PT, R4, R0, RZ ;  /* 0x0000000004007210 */ /* 0x000fe20007f1e0ff */
[----:B------:R-:W-:Y:S01]  /*3b90*/  BSSY.RECONVERGENT B2, `(.L_x_121) ;  /* 0x000002b000027945 */ /* 0x000fe20003800200 */
[----:B------:R-:W-:Y:S02]  /*3ba0*/  IMAD.SHL.U32 R13, R32, 0x200, RZ ;  /* 0x00000200200d7824 */ /* 0x000fe400078e00ff */
[C---:B------:R-:W-:Y:S01]  /*3bb0*/  LOP3.LUT R6, R0.reuse, 0x3, RZ, 0xc0, !PT ;  /* 0x0000000300067812 */ /* 0x040fe200078ec0ff */
[----:B------:R-:W-:Y:S01]  /*3bc0*/  IMAD.X R4, RZ, RZ, R5, P0 ;  /* 0x000000ffff047224 */ /* 0x000fe200000e0605 */
[----:B------:R-:W-:Y:S02]  /*3bd0*/  ISETP.GE.U32.AND P0, PT, R0, 0x3, PT ;  /* 0x000000030000780c */ /* 0x000fe40003f06070 */
[----:B------:R-:W-:Y:S02]  /*3be0*/  ISETP.NE.U32.AND P1, PT, R6, 0x3, PT ;  /* 0x000000030600780c */ /* 0x000fe40003f25070 */
[----:B------:R-:W-:-:S02]  /*3bf0*/  ISETP.GE.U32.AND.EX P0, PT, R4, RZ, PT, P0 ;  /* 0x000000ff0400720c */ /* 0x000fc40003f06100 */
[----:B------:R-:W-:-:S13]  /*3c00*/  ISETP.NE.AND.EX P1, PT, RZ, RZ, PT, P1 ;  /* 0x000000ffff00720c */ /* 0x000fda0003f25310 */
[----:B------:R-:W-:Y:S05]  /*3c10*/  @!P1 BRA `(.L_x_122) ;  /* 0x0000000000889947 */ /* 0x000fea0003800000 */
[----:B------:R-:W2:Y:S01]  /*3c20*/  S2UR UR5, SR_CgaCtaId ;  /* 0x00000000000579c3 */ /* 0x000ea20000008800 */
[----:B------:R-:W4:Y:S01]  /*3c30*/  LDCU.64 UR6, c[0x0][0x380] ;  /* 0x00007000ff0677ac */ /* 0x000f220008000a00 */
[C---:B------:R-:W-:Y:S01]  /*3c40*/  SHF.L.U64.HI R5, R3.reuse, 0x2, R2 ;  /* 0x0000000203057819 */ /* 0x040fe20000010202 */
[----:B------:R-:W-:Y:S02]  /*3c50*/  IMAD.SHL.U32 R4, R3, 0x4, RZ ;  /* 0x0000000403047824 */ /* 0x000fe400078e00ff */
[----:B------:R-:W-:Y:S01]  /*3c60*/  VIADD R6, R0, 0x1 ;  /* 0x0000000100067836 */ /* 0x000fe20000000000 */
[----:B------:R-:W-:Y:S01]  /*3c70*/  UMOV UR4, 0x400 ;  /* 0x0000040000047882 */ /* 0x000fe20000000000 */
[----:B------:R-:W-:-:S03]  /*3c80*/  IMAD.WIDE.U32 R4, R31, 0x8, R4 ;  /* 0x000000081f047825 */ /* 0x000fc600078e0004 */
[----:B------:R-:W-:Y:S01]  /*3c90*/  LOP3.LUT R6, R6, 0x3, RZ, 0xc0, !PT ;  /* 0x0000000306067812 */ /* 0x000fe200078ec0ff */
[----:B------:R-:W-:Y:S01]  /*3ca0*/  IMAD R0, R24, UR41, RZ ;  /* 0x0000002918007c24 */ /* 0x000fe2000f8e02ff */
[C---:B------:R-:W-:Y:S02]  /*3cb0*/  LEA R10, P1, R13.reuse, R4, 0x2 ;  /* 0x000000040d0a7211 */ /* 0x040fe400078210ff */
[----:B------:R-:W-:Y:S01]  /*3cc0*/  IADD3 R6, P2, PT, RZ, -R6, RZ ;  /* 0x80000006ff067210 */ /* 0x000fe20007f5e0ff */
[----:B------:R-:W-:Y:S01]  /*3cd0*/  IMAD R0, R0, UR40, RZ ;  /* 0x0000002800007c24 */ /* 0x000fe2000f8e02ff */
[----:B------:R-:W-:Y:S02]  /*3ce0*/  LEA.HI.X R4, R13, R5, RZ, 0x2, P1 ;  /* 0x000000050d047211 */ /* 0x000fe400008f14ff */
[----:B------:R-:W-:Y:S02]  /*3cf0*/  IADD3.X R8, PT, PT, RZ, -0x1, RZ, P2, !PT ;  /* 0xffffffffff087810 */ /* 0x000fe400017fe4ff */
[----:B----4-:R-:W-:Y:S01]  /*3d00*/  IADD3 R10, P1, PT, R10, UR6, RZ ;  /* 0x000000060a0a7c10 */ /* 0x010fe2000ff3e0ff */
[----:B--2---:R-:W-:-:S03]  /*3d10*/  ULEA UR4, UR5, UR4, 0x18 ;  /* 0x0000000405047291 */ /* 0x004fc6000f8ec0ff */
[----:B------:R-:W-:-:S03]  /*3d20*/  IADD3.X R11, PT, PT, R4, UR7, RZ, P1, !PT ;  /* 0x00000007040b7c10 */ /* 0x000fc60008ffe4ff */
[----:B------:R-:W-:-:S07]  /*3d30*/  LEA R7, R3, UR4, 0x2 ;  /* 0x0000000403077c11 */ /* 0x000fce000f8e10ff */
.L_x_123:
[----:B------:R-:W-:Y:S01]  /*3d40*/  IADD3 R6, P1, PT, R6, 0x1, RZ ;  /* 0x0000000106067810 */ /* 0x000fe20007f3e0ff */
[----:B------:R-:W-:Y:S01]  /*3d50*/  IMAD.MOV.U32 R4, RZ, RZ, R10 ;  /* 0x000000ffff047224 */ /* 0x000fe200078e000a */
[C---:B------:R-:W-:Y:S01]  /*3d60*/  IADD3 R3, P2, PT, R9.reuse, R3, RZ ;  /* 0x0000000309037210 */ /* 0x040fe20007f5e0ff */
[----:B------:R-:W-:Y:S01]  /*3d70*/  IMAD.MOV.U32 R5, RZ, RZ, R11 ;  /* 0x000000ffff057224 */ /* 0x000fe200078e000b */
[C---:B------:R-:W-:Y:S01]  /*3d80*/  LEA R10, P3, R9.reuse, R10, 0x2 ;  /* 0x0000000a090a7211 */ /* 0x040fe200078610ff */
[----:B------:R-:W-:Y:S01]  /*3d90*/  IMAD.X R8, RZ, RZ, R8, P1 ;  /* 0x000000ffff087224 */ /* 0x000fe200008e0608 */
[----:B------:R-:W-:Y:S01]  /*3da0*/  ISETP.NE.U32.AND P1, PT, R6, RZ, PT ;  /* 0x000000ff0600720c */ /* 0x000fe20003f25070 */
[----:B------:R-:W-:Y:S01]  /*3db0*/  IMAD.X R2, RZ, RZ, R2, P2 ;  /* 0x000000ffff027224 */ /* 0x000fe200010e0602 */
[----:B------:R-:W-:Y:S01]  /*3dc0*/  @!PT LDS RZ, [RZ] ;  /* 0x00000000fffff984 */ /* 0x000fe20000000800 */
[----:B------:R-:W-:Y:S01]  /*3dd0*/  @!PT LDS RZ, [RZ] ;  /* 0x00000000fffff984 */ /* 0x000fe20000000800 */
[----:B------:R-:W-:Y:S01]  /*3de0*/  @!PT LDS RZ, [RZ] ;  /* 0x00000000fffff984 */ /* 0x000fe20000000800 */
[----:B------:R2:W-:Y:S01]  /*3df0*/  LDGSTS.E [R7+0x800], desc[UR36][R4.64] ;  /* 0x0080000004077fae */ /* 0x0005e2000b9a1024 */
[----:B------:R-:W-:Y:S02]  /*3e00*/  LEA.HI.X R11, R9, R11, RZ, 0x2, P3 ;  /* 0x0000000b090b7211 */ /* 0x000fe400018f14ff */
[----:B------:R-:W-:-:S02]  /*3e10*/  ISETP.NE.AND.EX P1, PT, R8, RZ, PT, P1 ;  /* 0x000000ff0800720c */ /* 0x000fc40003f25310 */
[----:B--2---:R-:W-:-:S11]  /*3e20*/  LEA R7, R0, R7, 0x2 ;  /* 0x0000000700077211 */ /* 0x004fd600078e10ff */
[----:B------:R-:W-:Y:S05]  /*3e30*/  @P1 BRA `(.L_x_123) ;  /* 0xfffffffc00c01947 */ /* 0x000fea000383ffff */
.L_x_122:
[----:B------:R-:W-:Y:S05]  /*3e40*/  BSYNC.RECONVERGENT B2 ;  /* 0x0000000000027941 */ /* 0x000fea0003800200 */
.L_x_121:
[----:B------:R-:W-:Y:S05]  /*3e50*/  @!P0 BRA `(.L_x_117) ;  /* 0x0000000000ec8947 */ /* 0x000fea0003800000 */
[----:B------:R-:W2:Y:S01]  /*3e60*/  S2R R7, SR_CgaCtaId ;  /* 0x0000000000077919 */ /* 0x000ea20000008800 */
[----:B------:R-:W4:Y:S01]  /*3e70*/  LDC.64 R4, c[0x0][0x380] ;  /* 0x0000e000ff047b82 */ /* 0x000f220000000a00 */
[C---:B------:R-:W-:Y:S01]  /*3e80*/  IMAD.SHL.U32 R0, R3.reuse, 0x4, RZ ;  /* 0x0000000403007824 */ /* 0x040fe200078e00ff */
[----:B------:R-:W-:Y:S01]  /*3e90*/  MOV R6, 0x400 ;  /* 0x0000040000067802 */ /* 0x000fe20000000f00 */
[----:B------:R-:W-:Y:S01]  /*3ea0*/  IMAD R24, R24, UR41, RZ ;  /* 0x0000002918187c24 */ /* 0x000fe2000f8e02ff */
[----:B------:R-:W-:Y:S01]  /*3eb0*/  SHF.L.U64.HI R16, R3, 0x2, R2 ;  /* 0x0000000203107819 */ /* 0x000fe20000010202 */
[----:B------:R-:W-:Y:S01]  /*3ec0*/  UMOV UR4, URZ ;  /* 0x000000ff00047c82 */ /* 0x000fe20008000000 */
[----:B------:R-:W-:Y:S01]  /*3ed0*/  LEA R0, P0, R13, R0, 0x2 ;  /* 0x000000000d007211 */ /* 0x000fe200078010ff */
[----:B-1-3--:R-:W-:Y:S01]  /*3ee0*/  IMAD R26, R24, UR40, RZ ;  /* 0x00000028181a7c24 */ /* 0x00afe2000f8e02ff */
[----:B------:R-:W-:Y:S02]  /*3ef0*/  SHF.L.U32 R24, R9, 0x2, RZ ;  /* 0x0000000209187819 */ /* 0x000fe400000006ff */
[----:B------:R-:W-:-:S02]  /*3f00*/  LEA.HI.X R16, R13, R16, RZ, 0x2, P0 ;  /* 0x000000100d107211 */ /* 0x000fc400000f14ff */
[----:B------:R-:W-:-:S04]  /*3f10*/  LEA R29, P1, R9, R0, 0x3 ;  /* 0x00000000091d7211 */ /* 0x000fc800078218ff */
[----:B------:R-:W-:Y:S01]  /*3f20*/  LEA.HI.X R20, R9, R16, RZ, 0x3, P1 ;  /* 0x0000001009147211 */ /* 0x000fe200008f1cff */
[----:B----4-:R-:W-:Y:S01]  /*3f30*/  IMAD.WIDE.U32 R4, R31, 0x8, R4 ;  /* 0x000000081f047825 */ /* 0x010fe200078e0004 */
[----:B------:R-:W-:-:S03]  /*3f40*/  SHF.R.U32.HI R31, RZ, 0x1e, R9 ;  /* 0x0000001eff1f7819 */ /* 0x000fc60000011609 */
[----:B------:R-:W-:Y:S02]  /*3f50*/  IMAD.MOV.U32 R17, RZ, RZ, R5 ;  /* 0x000000ffff117224 */ /* 0x000fe400078e0005 */
[----:B------:R-:W-:Y:S01]  /*3f60*/  IMAD.MOV.U32 R8, RZ, RZ, R4 ;  /* 0x000000ffff087224 */ /* 0x000fe200078e0004 */
[----:B--2---:R-:W-:Y:S02]  /*3f70*/  LEA R7, R7, R6, 0x18 ;  /* 0x0000000607077211 */ /* 0x004fe400078ec0ff */
[----:B------:R-:W-:-:S03]  /*3f80*/  IADD3 R6, P0, PT, R13, R3, RZ ;  /* 0x000000030d067210 */ /* 0x000fc60007f1e0ff */
[--C-:B------:R-:W-:Y:S02]  /*3f90*/  IMAD R10, R26, 0x8, R7.reuse ;  /* 0x000000081a0a7824 */ /* 0x100fe400078e0207 */
[----:B------:R-:W-:Y:S01]  /*3fa0*/  IMAD.X R5, RZ, RZ, R2, P0 ;  /* 0x000000ffff057224 */ /* 0x000fe200000e0602 */
[----:B------:R-:W-:Y:S01]  /*3fb0*/  IADD3 R27, P0, PT, R24, R0, RZ ;  /* 0x00000000181b7210 */ /* 0x000fe20007f1e0ff */
[----:B------:R-:W-:Y:S02]  /*3fc0*/  IMAD.SHL.U32 R4, R6, 0x4, RZ ;  /* 0x0000000406047824 */ /* 0x000fe400078e00ff */
[----:B------:R-:W-:Y:S01]  /*3fd0*/  IMAD R12, R26, 0xc, R7 ;  /* 0x0000000c1a0c7824 */ /* 0x000fe200078e0207 */
[----:B------:R-:W-:Y:S01]  /*3fe0*/  SHF.L.U64.HI R5, R6, 0x2, R5 ;  /* 0x0000000206057819 */ /* 0x000fe20000010205 */
[--C-:B------:R-:W-:Y:S02]  /*3ff0*/  IMAD R6, R26, 0x4, R7.reuse ;  /* 0x000000041a067824 */ /* 0x100fe400078e0207 */
[----:B------:R-:W-:-:S02]  /*4000*/  IMAD R25, R3, 0x4, R7 ;  /* 0x0000000403197824 */ /* 0x000fc400078e0207 */
[----:B------:R-:W-:Y:S01]  /*4010*/  IMAD.WIDE.U32 R4, R9, 0xc, R4 ;  /* 0x0000000c09047825 */ /* 0x000fe200078e0004 */
[----:B------:R-:W-:-:S03]  /*4020*/  LEA R19, R3, R6, 0x2 ;  /* 0x0000000603137211 */ /* 0x000fc600078e10ff */
[C---:B------:R-:W-:Y:S02]  /*4030*/  IMAD R21, R3.reuse, 0x4, R10 ;  /* 0x0000000403157824 */ /* 0x040fe400078e020a */
[----:B------:R-:W-:Y:S02]  /*4040*/  IMAD R23, R3, 0x4, R12 ;  /* 0x0000000403177824 */ /* 0x000fe400078e020c */
[----:B------:R-:W-:Y:S02]  /*4050*/  IMAD.X R18, R31, 0x1, R16, P0 ;  /* 0x000000011f127824 */ /* 0x000fe400000e0610 */
[----:B------:R-:W-:-:S07]  /*4060*/  VIADD R22, R5, UR4 ;  /* 0x0000000405167c36 */ /* 0x000fce0008000000 */
.L_x_124:
[C---:B------:R-:W-:Y:S02]  /*4070*/  IADD3 R12, P0, PT, R8.reuse, R0, RZ ;  /* 0x00000000080c7210 */ /* 0x040fe40007f1e0ff */
[C---:B------:R-:W-:Y:S02]  /*4080*/  IADD3 R6, P1, PT, R8.reuse, R27, RZ ;  /* 0x0000001b08067210 */ /* 0x040fe40007f3e0ff */
[C---:B------:R-:W-:Y:S02]  /*4090*/  IADD3.X R13, PT, PT, R17.reuse, R16, RZ, P0, !PT ;  /* 0x00000010110d7210 */ /* 0x040fe400007fe4ff */
[C---:B------:R-:W-:Y:S01]  /*40a0*/  IADD3 R10, P0, PT, R8.reuse, R29, RZ ;  /* 0x0000001d080a7210 */ /* 0x040fe20007f1e0ff */
[C---:B------:R-:W-:Y:S01]  /*40b0*/  IMAD.X R7, R17.reuse, 0x1, R18, P1 ;  /* 0x0000000111077824 */ /* 0x040fe200008e0612 */
[----:B------:R-:W-:Y:S01]  /*40c0*/  IADD3 R14, P1, PT, R8, R4, RZ ;  /* 0x00000004080e7210 */ /* 0x000fe20007f3e0ff */
[----:B------:R-:W-:Y:S01]  /*40d0*/  @!PT LDS RZ, [RZ] ;  /* 0x00000000fffff984 */ /* 0x000fe20000000800 */
[----:B------:R-:W-:Y:S01]  /*40e0*/  @!PT LDS RZ, [RZ] ;  /* 0x00000000fffff984 */ /* 0x000fe20000000800 */
[----:B------:R-:W-:Y:S01]  /*40f0*/  @!PT LDS RZ, [RZ] ;  /* 0x00000000fffff984 */ /* 0x000fe20000000800 */
[----:B------:R1:W-:Y:S02]  /*4100*/  LDGSTS.E [R25+0x800], desc[UR36][R12.64] ;  /* 0x008000000c197fae */ /* 0x0003e4000b9a1024 */
[C---:B------:R-:W-:Y:S01]  /*4110*/  IMAD.X R11, R17.reuse, 0x1, R20, P0 ;  /* 0x00000001110b7824 */ /* 0x040fe200000e0614 */
[----:B------:R-:W-:Y:S01]  /*4120*/  IADD3 R3, P0, PT, R24, R3, RZ ;  /* 0x0000000318037210 */ /* 0x000fe20007f1e0ff */
[----:B------:R-:W-:Y:S01]  /*4130*/  IMAD.X R15, R17, 0x1, R22, P1 ;  /* 0x00000001110f7824 */ /* 0x000fe200008e0616 */
[----:B------:R-:W-:Y:S01]  /*4140*/  LEA R8, P1, R9, R8, 0x4 ;  /* 0x0000000809087211 */ /* 0x000fe200078220ff */
[----:B------:R2:W-:Y:S02]  /*4150*/  LDGSTS.E [R19+0x800], desc[UR36][R6.64] ;  /* 0x0080000006137fae */ /* 0x0005e4000b9a1024 */
[----:B------:R-:W-:Y:S01]  /*4160*/  IMAD.X R2, R31, 0x1, R2, P0 ;  /* 0x000000011f027824 */ /* 0x000fe200000e0602 */
[----:B------:R-:W-:Y:S01]  /*4170*/  ISETP.GE.U32.AND P0, PT, R3, 0x200, PT ;  /* 0x000002000300780c */ /* 0x000fe20003f06070 */
[----:B------:R3:W-:Y:S01]  /*4180*/  LDGSTS.E [R21+0x800], desc[UR36][R10.64] ;  /* 0x008000000a157fae */ /* 0x0007e2000b9a1024 */
[----:B------:R-:W-:-:S02]  /*4190*/  LEA.HI.X R17, R9, R17, RZ, 0x4, P1 ;  /* 0x0000001109117211 */ /* 0x000fc400008f24ff */
[----:B------:R-:W-:Y:S01]  /*41a0*/  ISETP.GE.U32.AND.EX P0, PT, R2, RZ, PT, P0 ;  /* 0x000000ff0200720c */ /* 0x000fe20003f06100 */
[----:B------:R4:W-:Y:S01]  /*41b0*/  LDGSTS.E [R23+0x800], desc[UR36][R14.64] ;  /* 0x008000000e177fae */ /* 0x0009e2000b9a1024 */
[C---:B-1----:R-:W-:Y:S01]  /*41c0*/  LEA R25, R26.reuse, R25, 0x4 ;  /* 0x000000191a197211 */ /* 0x042fe200078e20ff */
[C---:B--2---:R-:W-:Y:S02]  /*41d0*/  IMAD R19, R26.reuse, 0x10, R19 ;  /* 0x000000101a137824 */ /* 0x044fe400078e0213 */
[C---:B---3--:R-:W-:Y:S02]  /*41e0*/  IMAD R21, R26.reuse, 0x10, R21 ;  /* 0x000000101a157824 */ /* 0x048fe400078e0215 */
[----:B----4-:R-:W-:-:S06]  /*41f0*/  IMAD R23, R26, 0x10, R23 ;  /* 0x000000101a177824 */ /* 0x010fcc00078e0217 */
[----:B------:R-:W-:Y:S05]  /*4200*/  @!P0 BRA `(.L_x_124) ;  /* 0xfffffffc00988947 */ /* 0x000fea000383ffff */
.L_x_117:
[----:B------:R-:W-:Y:S05]  /*4210*/  BSYNC.RECONVERGENT B1 ;  /* 0x0000000000017941 */ /* 0x000fea0003800200 */
.L_x_116:
[----:B------:R-:W0:Y:S01]  /*4220*/  LDGDEPBAR ;  /* 0x00000000000079af */ /* 0x000e220000000000 */
[----:B------:R-:W-:Y:S05]  /*4230*/  EXIT ;  /* 0x000000000000794d */ /* 0x000fea0003800000 */
.L_x_99:
[----:B------:R-:W-:Y:S05]  /*4240*/  BPT.TRAP 0x1 ;  /* 0x000000040000795c */ /* 0x000fea0000300000 */
.L_x_92:
[----:B--2---:R-:W-:Y:S01]  /*4250*/  HFMA2 R13, -RZ, RZ, 0, 0 ;  /* 0x00000000ff0d7431 */ /* 0x004fe200000001ff */
[----:B------:R-:W-:Y:S01]  /*4260*/  BSSY B0, `(.L_x_125) ;  /* 0x0000009000007945 */ /* 0x000fe20003800000 */
[----:B------:R-:W-:Y:S02]  /*4270*/  IMAD.MOV.U32 R14, RZ, RZ, 0x0 ;  /* 0x00000000ff0e7424 */ /* 0x000fe400078e00ff */
[----:B-1----:R-:W-:-:S07]  /*4280*/  IMAD.MOV.U32 R15, RZ, RZ, -0x1 ;  /* 0xffffffffff0f7424 */ /* 0x002fce00078e00ff */
[----:B-1-34-:R-:W-:Y:S05]  /*4290*/  WARPSYNC.COLLECTIVE.ALL `(.L_x_126) ;  /* 0x0000000000147948 */ /* 0x01afea0003c00000 */
[----:B------:R-:W-:-:S04]  /*42a0*/  SHF.L.U32 R13, R13, 0x10, RZ ;  /* 0x000000100d0d7819 */ /* 0x000fc800000006ff */
[----:B------:R-:W-:-:S05]  /*42b0*/  LOP3.LUT R13, R13, 0xf, R14, 0xf8, !PT ;  /* 0x0000000f0d0d7812 */ /* 0x000fca00078ef80e */
[----:B------:R2:W-:Y:S02]  /*42c0*/  BAR.SYNC.DEFER_BLOCKING R13, R13 ;  /* 0x0000000d0000731d */ /* 0x0005e40000010000 */
[----:B--2---:R-:W-:-:S04]  /*42d0*/  SHF.R.U32 R13, R13, 0x10, RZ ;  /* 0x000000100d0d7819 */ /* 0x004fc800000016ff */
[----:B-1-34-:R-:W-:Y:S05]  /*42e0*/  ENDCOLLECTIVE ;  /* 0x000000000000791b */ /* 0x01afea0003800000 */
.L_x_126:
[----:B------:R-:W-:Y:S05]  /*42f0*/  BSYNC B0 ;  /* 0x0000000000007941 */ /* 0x000fea0003800000 */
.L_x_125:
[----:B------:R-:W-:Y:S05]  /*4300*/  BRA `(.L_x_127) ;  /* 0xffffffe400387947 */ /* 0x000fea000383ffff */
.L_x_100:
[----:B------:R-:W-:Y:S01]  /*4310*/  BSSY B1, `(.L_x_128) ;  /* 0x000000a000017945 */ /* 0x000fe20003800000 */
[----:B------:R-:W-:Y:S02]  /*4320*/  IMAD.MOV.U32 R14, RZ, RZ, 0x0 ;  /* 0x00000000ff0e7424 */ /* 0x000fe400078e00ff */
[----:B------:R-:W-:Y:S02]  /*4330*/  IMAD.MOV.U32 R13, RZ, RZ, 0x0 ;  /* 0x00000000ff0d7424 */ /* 0x000fe400078e00ff */
[----:B------:R-:W-:-:S07]  /*4340*/  IMAD.MOV.U32 R15, RZ, RZ, -0x1 ;  /* 0xffffffffff0f7424 */ /* 0x000fce00078e00ff */
[----:B---34-:R-:W-:Y:S05]  /*4350*/  WARPSYNC.COLLECTIVE.ALL `(.L_x_129) ;  /* 0x0000000000147948 */ /* 0x018fea0003c00000 */
[----:B------:R-:W-:-:S04]  /*4360*/  SHF.L.U32 R13, R13, 0x10, RZ ;  /* 0x000000100d0d7819 */ /* 0x000fc800000006ff */
[----:B------:R-:W-:-:S05]  /*4370*/  LOP3.LUT R13, R13, 0xf, R14, 0xf8, !PT ;  /* 0x0000000f0d0d7812 */ /* 0x000fca00078ef80e */
[----:B------:R1:W-:Y:S02]  /*4380*/  BAR.SYNC.DEFER_BLOCKING R13, R13 ;  /* 0x0000000d0000731d */ /* 0x0003e40000010000 */
[----:B-1----:R-:W-:-:S04]  /*4390*/  SHF.R.U32 R13, R13, 0x10, RZ ;  /* 0x000000100d0d7819 */ /* 0x002fc800000016ff */
[----:B---34-:R-:W-:Y:S05]  /*43a0*/  ENDCOLLECTIVE ;  /* 0x000000000000791b */ /* 0x018fea0003800000 */
.L_x_129:
[----:B------:R-:W-:Y:S05]  /*43b0*/  BSYNC B1 ;  /* 0x0000000000017941 */ /* 0x000fea0003800000 */
.L_x_128:
[----:B------:R-:W-:Y:S05]  /*43c0*/  BRA `(.L_x_130) ;  /* 0xffffffe800a87947 */ /* 0x000fea000383ffff */
.L_x_104:
[----:B------:R-:W-:Y:S01]  /*43d0*/  BSSY B1, `(.L_x_131) ;  /* 0x000000a000017945 */ /* 0x000fe20003800000 */
[----:B------:R-:W-:Y:S01]  /*43e0*/  MOV R14, 0x0 ;  /* 0x00000000000e7802 */ /* 0x000fe20000000f00 */
        /* <DEDUP_REMOVED lines=8> */
.L_x_132:
[----:B------:R-:W-:Y:S05]  /*4470*/  BSYNC B1 ;  /* 0x0000000000017941 */ /* 0x000fea0003800000 */
.L_x_131:
[----:B------:R-:W-:Y:S05]  /*4480*/  BRA `(.L_x_133) ;  /* 0xffffffe800f87947 */ /* 0x000fea000383ffff */
        .weak           $__internal_0_$__cuda_sm20_div_u64
        .type           $__internal_0_$__cuda_sm20_div_u64,@function
        .size           $__internal_0_$__cuda_sm20_div_u64,(.L_x_135 - $__internal_0_$__cuda_sm20_div_u64)
$__internal_0_$__cuda_sm20_div_u64:
[----:B------:R-:W-:Y:S02]  /*4490*/  IMAD.U32 R19, RZ, RZ, UR38 ;  /* 0x00000026ff137e24 */ /* 0x000fe4000f8e00ff */
[----:B------:R-:W-:-:S04]  /*44a0*/  IMAD.MOV.U32 R18, RZ, RZ, R9 ;  /* 0x000000ffff127224 */ /* 0x000fc800078e0009 */
[----:B------:R-:W1:Y:S08]  /*44b0*/  I2F.U64.RP R15, R18 ;  /* 0x00000012000f7312 */ /* 0x000e700000309000 */
[----:B-1----:R-:W1:Y:S02]  /*44c0*/  MUFU.RCP R15, R15 ;  /* 0x0000000f000f7308 */ /* 0x002e640000001000 */
[----:B-1----:R-:W-:-:S06]  /*44d0*/  IADD3 R10, PT, PT, R15, 0x1ffffffe, RZ ;  /* 0x1ffffffe0f0a7810 */ /* 0x002fcc0007ffe0ff */
[----:B------:R-:W1:Y:S02]  /*44e0*/  F2I.U64.TRUNC R10, R10 ;  /* 0x0000000a000a7311 */ /* 0x000e64000020d800 */
[----:B-1----:R-:W-:-:S04]  /*44f0*/  IMAD.WIDE.U32 R12, R10, R9, RZ ;  /* 0x000000090a0c7225 */ /* 0x002fc800078e00ff */
[----:B------:R-:W-:Y:S01]  /*4500*/  IMAD R13, R10, UR38, R13 ;  /* 0x000000260a0d7c24 */ /* 0x000fe2000f8e020d */
[----:B------:R-:W-:-:S03]  /*4510*/  IADD3 R21, P0, PT, RZ, -R12, RZ ;  /* 0x8000000cff157210 */ /* 0x000fc60007f1e0ff */
[----:B------:R-:W-:Y:S02]  /*4520*/  IMAD R13, R11, R9, R13 ;  /* 0x000000090b0d7224 */ /* 0x000fe400078e020d */
[----:B------:R-:W-:-:S04]  /*4530*/  IMAD.HI.U32 R12, R10, R21, RZ ;  /* 0x000000150a0c7227 */ /* 0x000fc800078e00ff */
[----:B------:R-:W-:Y:S02]  /*4540*/  IMAD.X R23, RZ, RZ, ~R13, P0 ;  /* 0x000000ffff177224 */ /* 0x000fe400000e0e0d */
[----:B------:R-:W-:Y:S02]  /*4550*/  IMAD.MOV.U32 R13, RZ, RZ, R10 ;  /* 0x000000ffff0d7224 */ /* 0x000fe400078e000a */
[-C--:B------:R-:W-:Y:S02]  /*4560*/  IMAD R19, R11, R23.reuse, RZ ;  /* 0x000000170b137224 */ /* 0x080fe400078e02ff */
[----:B------:R-:W-:-:S04]  /*4570*/  IMAD.WIDE.U32 R12, P0, R10, R23, R12 ;  /* 0x000000170a0c7225 */ /* 0x000fc8000780000c */
[----:B------:R-:W-:-:S04]  /*4580*/  IMAD.HI.U32 R15, R11, R23, RZ ;  /* 0x000000170b0f7227 */ /* 0x000fc800078e00ff */
[----:B------:R-:W-:-:S04]  /*4590*/  IMAD.HI.U32 R12, P1, R11, R21, R12 ;  /* 0x000000150b0c7227 */ /* 0x000fc8000782000c */
[----:B------:R-:W-:Y:S01]  /*45a0*/  IMAD.X R15, R15, 0x1, R11, P0 ;  /* 0x000000010f0f7824 */ /* 0x000fe200000e060b */
[----:B------:R-:W-:-:S04]  /*45b0*/  IADD3 R13, P2, PT, R19, R12, RZ ;  /* 0x0000000c130d7210 */ /* 0x000fc80007f5e0ff */
[----:B------:R-:W-:Y:S01]  /*45c0*/  IADD3.X R15, PT, PT, RZ, RZ, R15, P2, P1 ;  /* 0x000000ffff0f7210 */ /* 0x000fe200017e240f */
[----:B------:R-:W-:-:S04]  /*45d0*/  IMAD.WIDE.U32 R10, R13, R9, RZ ;  /* 0x000000090d0a7225 */ /* 0x000fc800078e00ff */
[----:B------:R-:W-:Y:S01]  /*45e0*/  IMAD R12, R13, UR38, R11 ;  /* 0x000000260d0c7c24 */ /* 0x000fe2000f8e020b */
[----:B------:R-:W-:-:S03]  /*45f0*/  IADD3 R11, P0, PT, RZ, -R10, RZ ;  /* 0x8000000aff0b7210 */ /* 0x000fc60007f1e0ff */
[----:B------:R-:W-:Y:S02]  /*4600*/  IMAD R10, R15, R9, R12 ;  /* 0x000000090f0a7224 */ /* 0x000fe400078e020c */
[----:B------:R-:W-:-:S04]  /*4610*/  IMAD.HI.U32 R12, R13, R11, RZ ;  /* 0x0000000b0d0c7227 */ /* 0x000fc800078e00ff */
[----:B------:R-:W-:-:S04]  /*4620*/  IMAD.X R10, RZ, RZ, ~R10, P0 ;  /* 0x000000ffff0a7224 */ /* 0x000fc800000e0e0a */
[----:B------:R-:W-:-:S04]  /*4630*/  IMAD.WIDE.U32 R12, P0, R13, R10, R12 ;  /* 0x0000000a0d0c7225 */ /* 0x000fc8000780000c */
[C---:B------:R-:W-:Y:S02]  /*4640*/  IMAD R18, R15.reuse, R10, RZ ;  /* 0x0000000a0f127224 */ /* 0x040fe400078e02ff */
[----:B------:R-:W-:-:S04]  /*4650*/  IMAD.HI.U32 R13, P1, R15, R11, R12 ;  /* 0x0000000b0f0d7227 */ /* 0x000fc8000782000c */
[----:B------:R-:W-:Y:S01]  /*4660*/  IMAD.HI.U32 R10, R15, R10, RZ ;  /* 0x0000000a0f0a7227 */ /* 0x000fe200078e00ff */
[----:B------:R-:W-:-:S03]  /*4670*/  IADD3 R13, P2, PT, R18, R13, RZ ;  /* 0x0000000d120d7210 */ /* 0x000fc60007f5e0ff */
[----:B------:R-:W-:Y:S01]  /*4680*/  IMAD.MOV.U32 R11, RZ, RZ, RZ ;  /* 0x000000ffff0b7224 */ /* 0x000fe200078e00ff */
[----:B------:R-:W-:Y:S01]  /*4690*/  IADD3.X R15, PT, PT, R10, R15, RZ, P0, !PT ;  /* 0x0000000f0a0f7210 */ /* 0x000fe200007fe4ff */
[----:B------:R-:W-:-:S03]  /*46a0*/  IMAD.HI.U32 R10, R13, R7, RZ ;  /* 0x000000070d0a7227 */ /* 0x000fc600078e00ff */
[----:B------:R-:W-:Y:S01]  /*46b0*/  IADD3.X R15, PT, PT, RZ, RZ, R15, P2, P1 ;  /* 0x000000ffff0f7210 */ /* 0x000fe200017e240f */
[----:B------:R-:W-:-:S04]  /*46c0*/  IMAD.WIDE.U32 R10, R13, R14, R10 ;  /* 0x0000000e0d0a7225 */ /* 0x000fc800078e000a */
[C---:B------:R-:W-:Y:S02]  /*46d0*/  IMAD R13, R15.reuse, R14, RZ ;  /* 0x0000000e0f0d7224 */ /* 0x040fe400078e02ff */
[----:B------:R-:W-:-:S04]  /*46e0*/  IMAD.HI.U32 R10, P0, R15, R7, R10 ;  /* 0x000000070f0a7227 */ /* 0x000fc8000780000a */
[----:B------:R-:W-:Y:S01]  /*46f0*/  IMAD.HI.U32 R12, R15, R14, RZ ;  /* 0x0000000e0f0c7227 */ /* 0x000fe200078e00ff */
[----:B------:R-:W-:-:S03]  /*4700*/  IADD3 R13, P1, PT, R13, R10, RZ ;  /* 0x0000000a0d0d7210 */ /* 0x000fc60007f3e0ff */
[----:B------:R-:W-:Y:S02]  /*4710*/  IMAD.X R12, RZ, RZ, R12, P0 ;  /* 0x000000ffff0c7224 */ /* 0x000fe400000e060c */
[----:B------:R-:W-:-:S04]  /*4720*/  IMAD.WIDE.U32 R10, R13, R9, RZ ;  /* 0x000000090d0a7225 */ /* 0x000fc800078e00ff */
[----:B------:R-:W-:Y:S01]  /*4730*/  IMAD.X R12, RZ, RZ, R12, P1 ;  /* 0x000000ffff0c7224 */ /* 0x000fe200008e060c */
[----:B------:R-:W-:Y:S01]  /*4740*/  IADD3 R18, P1, PT, -R10, R7, RZ ;  /* 0x000000070a127210 */ /* 0x000fe20007f3e1ff */
[C---:B------:R-:W-:Y:S01]  /*4750*/  IMAD R11, R13.reuse, UR38, R11 ;  /* 0x000000260d0b7c24 */ /* 0x040fe2000f8e020b */
[----:B------:R-:W-:Y:S02]  /*4760*/  IADD3 R10, P2, PT, R13, 0x1, RZ ;  /* 0x000000010d0a7810 */ /* 0x000fe40007f5e0ff */
[-C--:B------:R-:W-:Y:S01]  /*4770*/  ISETP.GE.U32.AND P0, PT, R18, R9.reuse, PT ;  /* 0x000000091200720c */ /* 0x080fe20003f06070 */
[----:B------:R-:W-:-:S04]  /*4780*/  IMAD R11, R12, R9, R11 ;  /* 0x000000090c0b7224 */ /* 0x000fc800078e020b */
[----:B------:R-:W-:Y:S01]  /*4790*/  IMAD.X R20, R14, 0x1, ~R11, P1 ;  /* 0x000000010e147824 */ /* 0x000fe200008e0e0b */
[----:B------:R-:W-:Y:S02]  /*47a0*/  IADD3 R14, P1, PT, -R9, R18, RZ ;  /* 0x00000012090e7210 */ /* 0x000fe40007f3e1ff */
[----:B------:R-:W-:Y:S02]  /*47b0*/  IADD3.X R11, PT, PT, RZ, R12, RZ, P2, !PT ;  /* 0x0000000cff0b7210 */ /* 0x000fe400017fe4ff */
[C---:B------:R-:W-:Y:S02]  /*47c0*/  ISETP.GE.U32.AND.EX P0, PT, R20.reuse, UR38, PT, P0 ;  /* 0x0000002614007c0c */ /* 0x040fe4000bf06100 */
[----:B------:R-:W-:Y:S02]  /*47d0*/  IADD3.X R15, PT, PT, R20, ~UR38, RZ, P1, !PT ;  /* 0x80000026140f7c10 */ /* 0x000fe40008ffe4ff */
[----:B------:R-:W-:Y:S02]  /*47e0*/  SEL R14, R14, R18, P0 ;  /* 0x000000120e0e7207 */ /* 0x000fe40000000000 */
[----:B------:R-:W-:-:S02]  /*47f0*/  SEL R7, R10, R13, P0 ;  /* 0x0000000d0a077207 */ /* 0x000fc40000000000 */
[----:B------:R-:W-:Y:S02]  /*4800*/  SEL R13, R15, R20, P0 ;  /* 0x000000140f0d7207 */ /* 0x000fe40000000000 */
[----:B------:R-:W-:Y:S01]  /*4810*/  SEL R10, R11, R12, P0 ;  /* 0x0000000c0b0a7207 */ /* 0x000fe20000000000 */
[----:B------:R-:W-:Y:S01]  /*4820*/  IMAD.MOV.U32 R11, RZ, RZ, 0x0 ;  /* 0x00000000ff0b7424 */ /* 0x000fe200078e00ff */
[----:B------:R-:W-:Y:S02]  /*4830*/  ISETP.GE.U32.AND P0, PT, R14, R9, PT ;  /* 0x000000090e00720c */ /* 0x000fe40003f06070 */
[----:B------:R-:W-:Y:S02]  /*4840*/  IADD3 R12, P2, PT, R7, 0x1, RZ ;  /* 0x00000001070c7810 */ /* 0x000fe40007f5e0ff */
[----:B------:R-:W-:Y:S02]  /*4850*/  ISETP.GE.U32.AND.EX P0, PT, R13, UR38, PT, P0 ;  /* 0x000000260d007c0c */ /* 0x000fe4000bf06100 */
[----:B------:R-:W-:Y:S01]  /*4860*/  ISETP.NE.U32.AND P1, PT, R9, RZ, PT ;  /* 0x000000ff0900720c */ /* 0x000fe20003f25070 */
[----:B------:R-:W-:Y:S01]  /*4870*/  IMAD.X R13, RZ, RZ, R10, P2 ;  /* 0x000000ffff0d7224 */ /* 0x000fe200010e060a */
[----:B------:R-:W-:-:S02]  /*4880*/  SEL R12, R12, R7, P0 ;  /* 0x000000070c0c7207 */ /* 0x000fc40000000000 */
[----:B------:R-:W-:Y:S02]  /*4890*/  ISETP.NE.AND.EX P1, PT, RZ, UR38, PT, P1 ;  /* 0x00000026ff007c0c */ /* 0x000fe4000bf25310 */
[----:B------:R-:W-:Y:S01]  /*48a0*/  SEL R13, R13, R10, P0 ;  /* 0x0000000a0d0d7207 */ /* 0x000fe20000000000 */
[----:B------:R-:W-:Y:S01]  /*48b0*/  IMAD.MOV.U32 R10, RZ, RZ, R8 ;  /* 0x000000ffff0a7224 */ /* 0x000fe200078e0008 */
[----:B------:R-:W-:Y:S02]  /*48c0*/  SEL R12, R12, 0xffffffff, P1 ;  /* 0xffffffff0c0c7807 */ /* 0x000fe40000800000 */
[----:B------:R-:W-:Y:S01]  /*48d0*/  SEL R13, R13, 0xffffffff, P1 ;  /* 0xffffffff0d0d7807 */ /* 0x000fe20000800000 */
[----:B------:R-:W-:Y:S06]  /*48e0*/  RET.REL.NODEC R10 `(_Z9partitionIjjjjLi64ELi8ELi4ELi0ELi8EEvPT_mPvS2_S2_) ;  /* 0xffffffb40ac47950 */ /* 0x000fec0003c3ffff */
.L_x_134:
        /* <DEDUP_REMOVED lines=9> */
.L_x_135:


//--------------------- .nv.global.init           --------------------------
	.section	.nv.global.init,"aw",@progbits
.nv.global.init:
	.type		$str$1,@object
	.size		$str$1,($str$3 - $str$1)
$str$1:
        /*0000*/ 	.byte	0x2f, 0x74, 0x6d, 0x70, 0x2f, 0x73, 0x61, 0x73, 0x73, 0x5f, 0x63, 0x75, 0x5f, 0x68, 0x74, 0x71
        /*0010*/ 	.byte	0x77, 0x71, 0x63, 0x71, 0x68, 0x2f, 0x6b, 0x2e, 0x63, 0x75, 0x00
	.type		$str$3,@object
	.size		$str$3,($str - $str$3)
$str$3:
        /*001b*/ 	.byte	0x6f, 0x75, 0x74, 0x5f, 0x61, 0x72, 0x72, 0x61, 0x79, 0x5b, 0x69, 0x5d, 0x20, 0x3d, 0x3d, 0x20
        /*002b*/ 	.byte	0x6b, 0x65, 0x79, 0x5f, 0x61, 0x72, 0x72, 0x61, 0x79, 0x5b, 0x69, 0x5d, 0x20, 0x25, 0x20, 0x32
        /*003b*/ 	.byte	0x35, 0x36, 0x00
	.type		$str,@object
	.size		$str,(__unnamed_2 - $str)
$str:
        /*003e*/ 	.byte	0x62, 0x6c, 0x6f, 0x63, 0x6b, 0x5f, 0x73, 0x70, 0x61, 0x63, 0x65, 0x5b, 0x73, 0x74, 0x61, 0x67
        /*004e*/ 	.byte	0x65, 0x5d, 0x5b, 0x69, 0x5d, 0x20, 0x26, 0x20, 0x28, 0x50, 0x52, 0x45, 0x46, 0x49, 0x58, 0x5f
        /*005e*/ 	.byte	0x44, 0x4f, 0x4e, 0x45, 0x20, 0x7c, 0x20, 0x41, 0x47, 0x47, 0x5f, 0x44, 0x4f, 0x4e, 0x45, 0x29
        /*006e*/ 	.byte	0x00
	.type		__unnamed_2,@object
	.size		__unnamed_2,(__unnamed_1 - __unnamed_2)
__unnamed_2:
        /*006f*/ 	.byte	0x76, 0x6f, 0x69, 0x64, 0x20, 0x6b, 0x65, 0x79, 0x5f, 0x74, 0x65, 0x73, 0x74, 0x65, 0x72, 0x28
        /*007f*/ 	.byte	0x4b, 0x65, 0x79, 0x54, 0x20, 0x2a, 0x2c, 0x20, 0x42, 0x75, 0x63, 0x6b, 0x65, 0x74, 0x54, 0x20
        /*008f*/ 	.byte	0x2a, 0x2c, 0x20, 0x75, 0x6e, 0x73, 0x69, 0x67, 0x6e, 0x65, 0x64, 0x20, 0x6c, 0x6f, 0x6e, 0x67
        /*009f*/ 	.byte	0x29, 0x20, 0x5b, 0x77, 0x69, 0x74, 0x68, 0x20, 0x4b, 0x65, 0x79, 0x54, 0x20, 0x3d, 0x20, 0x75
        /*00af*/ 	.byte	0x6e, 0x73, 0x69, 0x67, 0x6e, 0x65, 0x64, 0x20, 0x69, 0x6e, 0x74, 0x3b, 0x20, 0x42, 0x75, 0x63
        /*00bf*/ 	.byte	0x6b, 0x65, 0x74, 0x54, 0x20, 0x3d, 0x20, 0x75, 0x6e, 0x73, 0x69, 0x67, 0x6e, 0x65, 0x64, 0x20
        /*00cf*/ 	.byte	0x69, 0x6e, 0x74, 0x3b, 0x20, 0x69, 0x6e, 0x74, 0x20, 0x6c, 0x6f, 0x77, 0x5f, 0x62, 0x69, 0x74
        /*00df*/ 	.byte	0x20, 0x3d, 0x20, 0x30, 0x3b, 0x20, 0x69, 0x6e, 0x74, 0x20, 0x68, 0x69, 0x67, 0x68, 0x5f, 0x62
        /*00ef*/ 	.byte	0x69, 0x74, 0x20, 0x3d, 0x20, 0x38, 0x5d, 0x00
	.type		__unnamed_1,@object
	.size		__unnamed_1,(.L_0 - __unnamed_1)
__unnamed_1:
        /* <DEDUP_REMOVED lines=16> */
.L_0:


//--------------------- .nv.shared._Z10key_testerIjjLi0ELi8EEvPT_PT0_m --------------------------
	.section	.nv.shared._Z10key_testerIjjLi0ELi8EEvPT_PT0_m,"aw",@nobits
	.sectionflags	@""
	.align	16
	.zero		1024


//--------------------- .nv.shared.reserved.0     --------------------------
	.section	.nv.shared.reserved.0,"aw",@nobits
	.weak		__nv_reservedSMEM_offset_0_alias
	.size		__nv_reservedSMEM_offset_0_alias, 0, 64
	.other		__nv_reservedSMEM_offset_0_alias,@"STO_CUDA_RESERVED_SHARED STV_DEFAULT"
__nv_reservedSMEM_offset_0_alias:
	.zero		0
	.zero		64


//--------------------- .nv.shared._Z9partitionIjjjjLi64ELi8ELi4ELi0ELi8EEvPT_mPvS2_S2_ --------------------------
	.section	.nv.shared._Z9partitionIjjjjLi64ELi8ELi4ELi0ELi8EEvPT_mPvS2_S2_,"aw",@nobits
	.sectionflags	@""
	.align	16
	.zero		1024


//--------------------- .nv.constant0._Z10key_testerIjjLi0ELi8EEvPT_PT0_m --------------------------
	.section	.nv.constant0._Z10key_testerIjjLi0ELi8EEvPT_PT0_m,"a",@progbits
	.sectionflags	@""
	.align	4
.nv.constant0._Z10key_testerIjjLi0ELi8EEvPT_PT0_m:
	.zero		920


//--------------------- .nv.constant0._Z9partitionIjjjjLi64ELi8ELi4ELi0ELi8EEvPT_mPvS2_S2_ --------------------------
	.section	.nv.constant0._Z9partitionIjjjjLi64ELi8ELi4ELi0ELi8EEvPT_mPvS2_S2_,"a",@progbits
	.sectionflags	@""
	.align	4
.nv.constant0._Z9partitionIjjjjLi64ELi8ELi4ELi0ELi8EEvPT_mPvS2_S2_:
	.zero		936


//--------------------- SYMBOLS --------------------------

	.type		.nv.reservedSmem.offset0,@object
	.size		.nv.reservedSmem.offset0,0x4
	.type		.nv.reservedSmem.cap,@object
	.size		.nv.reservedSmem.cap,0x4
	.type		__assertfail,@function
